//
// Generated by NVIDIA NVVM Compiler
//
// Compiler Build ID: CL-36424714
// Cuda compilation tools, release 13.0, V13.0.88
// Based on NVVM 20.0.0
//

.version 9.0
.target sm_100
.address_size 64

	// .globl	_Z28simulate_generate_random_HNFPiiii
.global .align 4 .b8 precalc_xorwow_matrix[102400];
.global .align 4 .b8 precalc_xorwow_offset_matrix[102400];
.global .align 4 .b8 mrg32k3aM1[2304];
.global .align 4 .b8 mrg32k3aM2[2304];
.global .align 4 .b8 mrg32k3aM1SubSeq[2016];
.global .align 4 .b8 mrg32k3aM2SubSeq[2016];
.global .align 4 .b8 mrg32k3aM1Seq[2304];
.global .align 4 .b8 mrg32k3aM2Seq[2304];
.const .align 8 .b8 __cr_lgamma_table[72];

.visible .entry _Z28simulate_generate_random_HNFPiiii(
	.param .u64 .ptr .align 1 _Z28simulate_generate_random_HNFPiiii_param_0,
	.param .u32 _Z28simulate_generate_random_HNFPiiii_param_1,
	.param .u32 _Z28simulate_generate_random_HNFPiiii_param_2,
	.param .u32 _Z28simulate_generate_random_HNFPiiii_param_3
)
{
	.local .align 8 .b8 	__local_depot0[48];
	.reg .b64 	%SP;
	.reg .b64 	%SPL;
	.reg .pred 	%p<75>;
	.reg .b32 	%r<1381>;
	.reg .b32 	%f<35>;
	.reg .b64 	%rd<39>;

	mov.u64 	%SPL, __local_depot0;
	ld.param.u64 	%rd14, [_Z28simulate_generate_random_HNFPiiii_param_0];
	ld.param.u32 	%r608, [_Z28simulate_generate_random_HNFPiiii_param_1];
	ld.param.u32 	%r609, [_Z28simulate_generate_random_HNFPiiii_param_2];
	ld.param.u32 	%r610, [_Z28simulate_generate_random_HNFPiiii_param_3];
	cvta.to.global.u64 	%rd1, %rd14;
	add.u64 	%rd2, %SPL, 0;
	mov.u32 	%r616, %ctaid.x;
	mov.u32 	%r617, %ntid.x;
	mov.u32 	%r618, %tid.x;
	mad.lo.s32 	%r1349, %r616, %r617, %r618;
	mov.u32 	%r619, %nctaid.x;
	mul.lo.s32 	%r2, %r619, %r617;
	mov.b32 	%r1073, 1593684748;
	mov.b32 	%r620, 832094735;
	st.local.v2.u32 	[%rd2], {%r620, %r1073};
	mov.b32 	%r1071, -123459836;
	mov.b32 	%r1072, 1111207954;
	st.local.v2.u32 	[%rd2+8], {%r1072, %r1071};
	mov.b32 	%r1069, 1476011280;
	mov.b32 	%r1070, -589760388;
	st.local.v2.u32 	[%rd2+16], {%r1070, %r1069};
	setp.eq.s32 	%p1, %r1349, 0;
	@%p1 bra 	$L__BB0_115;
	cvt.s64.s32 	%rd38, %r1349;
	mov.b32 	%r1056, 0;
	mov.b32 	%r1073, 1593684748;
	mov.b32 	%r1072, 1111207954;
	mov.b32 	%r1071, -123459836;
	mov.b32 	%r1070, -589760388;
	mov.b32 	%r1069, 1476011280;
$L__BB0_2:
	mov.u64 	%rd4, %rd38;
	and.b64  	%rd5, %rd4, 3;
	setp.eq.s64 	%p2, %rd5, 0;
	@%p2 bra 	$L__BB0_114;
	mul.wide.u32 	%rd16, %r1056, 3200;
	mov.u64 	%rd17, precalc_xorwow_matrix;
	add.s64 	%rd6, %rd17, %rd16;
	mov.b32 	%r1069, 0;
	mov.u32 	%r1070, %r1069;
	mov.u32 	%r1071, %r1069;
	mov.u32 	%r1072, %r1069;
	mov.u32 	%r1073, %r1069;
	mov.u32 	%r1062, %r1069;
$L__BB0_4:
	mul.wide.u32 	%rd18, %r1062, 4;
	add.s64 	%rd19, %rd2, %rd18;
	ld.local.u32 	%r15, [%rd19+4];
	shl.b32 	%r16, %r1062, 5;
	mov.b32 	%r1068, 0;
$L__BB0_5:
	.pragma "nounroll";
	shr.u32 	%r629, %r15, %r1068;
	and.b32  	%r630, %r629, 1;
	setp.eq.b32 	%p3, %r630, 1;
	not.pred 	%p4, %p3;
	add.s32 	%r631, %r16, %r1068;
	mul.lo.s32 	%r632, %r631, 5;
	mul.wide.u32 	%rd20, %r632, 4;
	add.s64 	%rd7, %rd6, %rd20;
	@%p4 bra 	$L__BB0_7;
	ld.global.u32 	%r633, [%rd7];
	xor.b32  	%r1073, %r1073, %r633;
	ld.global.u32 	%r634, [%rd7+4];
	xor.b32  	%r1072, %r1072, %r634;
	ld.global.u32 	%r635, [%rd7+8];
	xor.b32  	%r1071, %r1071, %r635;
	ld.global.u32 	%r636, [%rd7+12];
	xor.b32  	%r1070, %r1070, %r636;
	ld.global.u32 	%r637, [%rd7+16];
	xor.b32  	%r1069, %r1069, %r637;
$L__BB0_7:
	and.b32  	%r639, %r629, 2;
	setp.eq.s32 	%p5, %r639, 0;
	@%p5 bra 	$L__BB0_9;
	ld.global.u32 	%r640, [%rd7+20];
	xor.b32  	%r1073, %r1073, %r640;
	ld.global.u32 	%r641, [%rd7+24];
	xor.b32  	%r1072, %r1072, %r641;
	ld.global.u32 	%r642, [%rd7+28];
	xor.b32  	%r1071, %r1071, %r642;
	ld.global.u32 	%r643, [%rd7+32];
	xor.b32  	%r1070, %r1070, %r643;
	ld.global.u32 	%r644, [%rd7+36];
	xor.b32  	%r1069, %r1069, %r644;
$L__BB0_9:
	and.b32  	%r646, %r629, 4;
	setp.eq.s32 	%p6, %r646, 0;
	@%p6 bra 	$L__BB0_11;
	ld.global.u32 	%r647, [%rd7+40];
	xor.b32  	%r1073, %r1073, %r647;
	ld.global.u32 	%r648, [%rd7+44];
	xor.b32  	%r1072, %r1072, %r648;
	ld.global.u32 	%r649, [%rd7+48];
	xor.b32  	%r1071, %r1071, %r649;
	ld.global.u32 	%r650, [%rd7+52];
	xor.b32  	%r1070, %r1070, %r650;
	ld.global.u32 	%r651, [%rd7+56];
	xor.b32  	%r1069, %r1069, %r651;
$L__BB0_11:
	and.b32  	%r653, %r629, 8;
	setp.eq.s32 	%p7, %r653, 0;
	@%p7 bra 	$L__BB0_13;
	ld.global.u32 	%r654, [%rd7+60];
	xor.b32  	%r1073, %r1073, %r654;
	ld.global.u32 	%r655, [%rd7+64];
	xor.b32  	%r1072, %r1072, %r655;
	ld.global.u32 	%r656, [%rd7+68];
	xor.b32  	%r1071, %r1071, %r656;
	ld.global.u32 	%r657, [%rd7+72];
	xor.b32  	%r1070, %r1070, %r657;
	ld.global.u32 	%r658, [%rd7+76];
	xor.b32  	%r1069, %r1069, %r658;
$L__BB0_13:
	and.b32  	%r660, %r629, 16;
	setp.eq.s32 	%p8, %r660, 0;
	@%p8 bra 	$L__BB0_15;
	ld.global.u32 	%r661, [%rd7+80];
	xor.b32  	%r1073, %r1073, %r661;
	ld.global.u32 	%r662, [%rd7+84];
	xor.b32  	%r1072, %r1072, %r662;
	ld.global.u32 	%r663, [%rd7+88];
	xor.b32  	%r1071, %r1071, %r663;
	ld.global.u32 	%r664, [%rd7+92];
	xor.b32  	%r1070, %r1070, %r664;
	ld.global.u32 	%r665, [%rd7+96];
	xor.b32  	%r1069, %r1069, %r665;
$L__BB0_15:
	and.b32  	%r667, %r629, 32;
	setp.eq.s32 	%p9, %r667, 0;
	@%p9 bra 	$L__BB0_17;
	ld.global.u32 	%r668, [%rd7+100];
	xor.b32  	%r1073, %r1073, %r668;
	ld.global.u32 	%r669, [%rd7+104];
	xor.b32  	%r1072, %r1072, %r669;
	ld.global.u32 	%r670, [%rd7+108];
	xor.b32  	%r1071, %r1071, %r670;
	ld.global.u32 	%r671, [%rd7+112];
	xor.b32  	%r1070, %r1070, %r671;
	ld.global.u32 	%r672, [%rd7+116];
	xor.b32  	%r1069, %r1069, %r672;
$L__BB0_17:
	and.b32  	%r674, %r629, 64;
	setp.eq.s32 	%p10, %r674, 0;
	@%p10 bra 	$L__BB0_19;
	ld.global.u32 	%r675, [%rd7+120];
	xor.b32  	%r1073, %r1073, %r675;
	ld.global.u32 	%r676, [%rd7+124];
	xor.b32  	%r1072, %r1072, %r676;
	ld.global.u32 	%r677, [%rd7+128];
	xor.b32  	%r1071, %r1071, %r677;
	ld.global.u32 	%r678, [%rd7+132];
	xor.b32  	%r1070, %r1070, %r678;
	ld.global.u32 	%r679, [%rd7+136];
	xor.b32  	%r1069, %r1069, %r679;
$L__BB0_19:
	and.b32  	%r681, %r629, 128;
	setp.eq.s32 	%p11, %r681, 0;
	@%p11 bra 	$L__BB0_21;
	ld.global.u32 	%r682, [%rd7+140];
	xor.b32  	%r1073, %r1073, %r682;
	ld.global.u32 	%r683, [%rd7+144];
	xor.b32  	%r1072, %r1072, %r683;
	ld.global.u32 	%r684, [%rd7+148];
	xor.b32  	%r1071, %r1071, %r684;
	ld.global.u32 	%r685, [%rd7+152];
	xor.b32  	%r1070, %r1070, %r685;
	ld.global.u32 	%r686, [%rd7+156];
	xor.b32  	%r1069, %r1069, %r686;
$L__BB0_21:
	and.b32  	%r688, %r629, 256;
	setp.eq.s32 	%p12, %r688, 0;
	@%p12 bra 	$L__BB0_23;
	ld.global.u32 	%r689, [%rd7+160];
	xor.b32  	%r1073, %r1073, %r689;
	ld.global.u32 	%r690, [%rd7+164];
	xor.b32  	%r1072, %r1072, %r690;
	ld.global.u32 	%r691, [%rd7+168];
	xor.b32  	%r1071, %r1071, %r691;
	ld.global.u32 	%r692, [%rd7+172];
	xor.b32  	%r1070, %r1070, %r692;
	ld.global.u32 	%r693, [%rd7+176];
	xor.b32  	%r1069, %r1069, %r693;
$L__BB0_23:
	and.b32  	%r695, %r629, 512;
	setp.eq.s32 	%p13, %r695, 0;
	@%p13 bra 	$L__BB0_25;
	ld.global.u32 	%r696, [%rd7+180];
	xor.b32  	%r1073, %r1073, %r696;
	ld.global.u32 	%r697, [%rd7+184];
	xor.b32  	%r1072, %r1072, %r697;
	ld.global.u32 	%r698, [%rd7+188];
	xor.b32  	%r1071, %r1071, %r698;
	ld.global.u32 	%r699, [%rd7+192];
	xor.b32  	%r1070, %r1070, %r699;
	ld.global.u32 	%r700, [%rd7+196];
	xor.b32  	%r1069, %r1069, %r700;
$L__BB0_25:
	and.b32  	%r702, %r629, 1024;
	setp.eq.s32 	%p14, %r702, 0;
	@%p14 bra 	$L__BB0_27;
	ld.global.u32 	%r703, [%rd7+200];
	xor.b32  	%r1073, %r1073, %r703;
	ld.global.u32 	%r704, [%rd7+204];
	xor.b32  	%r1072, %r1072, %r704;
	ld.global.u32 	%r705, [%rd7+208];
	xor.b32  	%r1071, %r1071, %r705;
	ld.global.u32 	%r706, [%rd7+212];
	xor.b32  	%r1070, %r1070, %r706;
	ld.global.u32 	%r707, [%rd7+216];
	xor.b32  	%r1069, %r1069, %r707;
$L__BB0_27:
	and.b32  	%r709, %r629, 2048;
	setp.eq.s32 	%p15, %r709, 0;
	@%p15 bra 	$L__BB0_29;
	ld.global.u32 	%r710, [%rd7+220];
	xor.b32  	%r1073, %r1073, %r710;
	ld.global.u32 	%r711, [%rd7+224];
	xor.b32  	%r1072, %r1072, %r711;
	ld.global.u32 	%r712, [%rd7+228];
	xor.b32  	%r1071, %r1071, %r712;
	ld.global.u32 	%r713, [%rd7+232];
	xor.b32  	%r1070, %r1070, %r713;
	ld.global.u32 	%r714, [%rd7+236];
	xor.b32  	%r1069, %r1069, %r714;
$L__BB0_29:
	and.b32  	%r716, %r629, 4096;
	setp.eq.s32 	%p16, %r716, 0;
	@%p16 bra 	$L__BB0_31;
	ld.global.u32 	%r717, [%rd7+240];
	xor.b32  	%r1073, %r1073, %r717;
	ld.global.u32 	%r718, [%rd7+244];
	xor.b32  	%r1072, %r1072, %r718;
	ld.global.u32 	%r719, [%rd7+248];
	xor.b32  	%r1071, %r1071, %r719;
	ld.global.u32 	%r720, [%rd7+252];
	xor.b32  	%r1070, %r1070, %r720;
	ld.global.u32 	%r721, [%rd7+256];
	xor.b32  	%r1069, %r1069, %r721;
$L__BB0_31:
	and.b32  	%r723, %r629, 8192;
	setp.eq.s32 	%p17, %r723, 0;
	@%p17 bra 	$L__BB0_33;
	ld.global.u32 	%r724, [%rd7+260];
	xor.b32  	%r1073, %r1073, %r724;
	ld.global.u32 	%r725, [%rd7+264];
	xor.b32  	%r1072, %r1072, %r725;
	ld.global.u32 	%r726, [%rd7+268];
	xor.b32  	%r1071, %r1071, %r726;
	ld.global.u32 	%r727, [%rd7+272];
	xor.b32  	%r1070, %r1070, %r727;
	ld.global.u32 	%r728, [%rd7+276];
	xor.b32  	%r1069, %r1069, %r728;
$L__BB0_33:
	and.b32  	%r730, %r629, 16384;
	setp.eq.s32 	%p18, %r730, 0;
	@%p18 bra 	$L__BB0_35;
	ld.global.u32 	%r731, [%rd7+280];
	xor.b32  	%r1073, %r1073, %r731;
	ld.global.u32 	%r732, [%rd7+284];
	xor.b32  	%r1072, %r1072, %r732;
	ld.global.u32 	%r733, [%rd7+288];
	xor.b32  	%r1071, %r1071, %r733;
	ld.global.u32 	%r734, [%rd7+292];
	xor.b32  	%r1070, %r1070, %r734;
	ld.global.u32 	%r735, [%rd7+296];
	xor.b32  	%r1069, %r1069, %r735;
$L__BB0_35:
	and.b32  	%r737, %r629, 32768;
	setp.eq.s32 	%p19, %r737, 0;
	@%p19 bra 	$L__BB0_37;
	ld.global.u32 	%r738, [%rd7+300];
	xor.b32  	%r1073, %r1073, %r738;
	ld.global.u32 	%r739, [%rd7+304];
	xor.b32  	%r1072, %r1072, %r739;
	ld.global.u32 	%r740, [%rd7+308];
	xor.b32  	%r1071, %r1071, %r740;
	ld.global.u32 	%r741, [%rd7+312];
	xor.b32  	%r1070, %r1070, %r741;
	ld.global.u32 	%r742, [%rd7+316];
	xor.b32  	%r1069, %r1069, %r742;
$L__BB0_37:
	add.s32 	%r1068, %r1068, 16;
	setp.ne.s32 	%p20, %r1068, 32;
	@%p20 bra 	$L__BB0_5;
	mad.lo.s32 	%r743, %r1062, -31, %r16;
	add.s32 	%r1062, %r743, 1;
	setp.ne.s32 	%p21, %r1062, 5;
	@%p21 bra 	$L__BB0_4;
	st.local.u32 	[%rd2+4], %r1073;
	st.local.v2.u32 	[%rd2+8], {%r1072, %r1071};
	st.local.v2.u32 	[%rd2+16], {%r1070, %r1069};
	setp.eq.s64 	%p22, %rd5, 1;
	@%p22 bra 	$L__BB0_114;
	mov.b32 	%r1069, 0;
	mov.u32 	%r1070, %r1069;
	mov.u32 	%r1071, %r1069;
	mov.u32 	%r1072, %r1069;
	mov.u32 	%r1073, %r1069;
	mov.u32 	%r1154, %r1069;
$L__BB0_41:
	mul.wide.u32 	%rd21, %r1154, 4;
	add.s64 	%rd22, %rd2, %rd21;
	ld.local.u32 	%r191, [%rd22+4];
	shl.b32 	%r192, %r1154, 5;
	mov.b32 	%r1160, 0;
$L__BB0_42:
	.pragma "nounroll";
	shr.u32 	%r746, %r191, %r1160;
	and.b32  	%r747, %r746, 1;
	setp.eq.b32 	%p23, %r747, 1;
	not.pred 	%p24, %p23;
	add.s32 	%r748, %r192, %r1160;
	mul.lo.s32 	%r749, %r748, 5;
	mul.wide.u32 	%rd23, %r749, 4;
	add.s64 	%rd8, %rd6, %rd23;
	@%p24 bra 	$L__BB0_44;
	ld.global.u32 	%r750, [%rd8];
	xor.b32  	%r1073, %r1073, %r750;
	ld.global.u32 	%r751, [%rd8+4];
	xor.b32  	%r1072, %r1072, %r751;
	ld.global.u32 	%r752, [%rd8+8];
	xor.b32  	%r1071, %r1071, %r752;
	ld.global.u32 	%r753, [%rd8+12];
	xor.b32  	%r1070, %r1070, %r753;
	ld.global.u32 	%r754, [%rd8+16];
	xor.b32  	%r1069, %r1069, %r754;
$L__BB0_44:
	and.b32  	%r756, %r746, 2;
	setp.eq.s32 	%p25, %r756, 0;
	@%p25 bra 	$L__BB0_46;
	ld.global.u32 	%r757, [%rd8+20];
	xor.b32  	%r1073, %r1073, %r757;
	ld.global.u32 	%r758, [%rd8+24];
	xor.b32  	%r1072, %r1072, %r758;
	ld.global.u32 	%r759, [%rd8+28];
	xor.b32  	%r1071, %r1071, %r759;
	ld.global.u32 	%r760, [%rd8+32];
	xor.b32  	%r1070, %r1070, %r760;
	ld.global.u32 	%r761, [%rd8+36];
	xor.b32  	%r1069, %r1069, %r761;
$L__BB0_46:
	and.b32  	%r763, %r746, 4;
	setp.eq.s32 	%p26, %r763, 0;
	@%p26 bra 	$L__BB0_48;
	ld.global.u32 	%r764, [%rd8+40];
	xor.b32  	%r1073, %r1073, %r764;
	ld.global.u32 	%r765, [%rd8+44];
	xor.b32  	%r1072, %r1072, %r765;
	ld.global.u32 	%r766, [%rd8+48];
	xor.b32  	%r1071, %r1071, %r766;
	ld.global.u32 	%r767, [%rd8+52];
	xor.b32  	%r1070, %r1070, %r767;
	ld.global.u32 	%r768, [%rd8+56];
	xor.b32  	%r1069, %r1069, %r768;
$L__BB0_48:
	and.b32  	%r770, %r746, 8;
	setp.eq.s32 	%p27, %r770, 0;
	@%p27 bra 	$L__BB0_50;
	ld.global.u32 	%r771, [%rd8+60];
	xor.b32  	%r1073, %r1073, %r771;
	ld.global.u32 	%r772, [%rd8+64];
	xor.b32  	%r1072, %r1072, %r772;
	ld.global.u32 	%r773, [%rd8+68];
	xor.b32  	%r1071, %r1071, %r773;
	ld.global.u32 	%r774, [%rd8+72];
	xor.b32  	%r1070, %r1070, %r774;
	ld.global.u32 	%r775, [%rd8+76];
	xor.b32  	%r1069, %r1069, %r775;
$L__BB0_50:
	and.b32  	%r777, %r746, 16;
	setp.eq.s32 	%p28, %r777, 0;
	@%p28 bra 	$L__BB0_52;
	ld.global.u32 	%r778, [%rd8+80];
	xor.b32  	%r1073, %r1073, %r778;
	ld.global.u32 	%r779, [%rd8+84];
	xor.b32  	%r1072, %r1072, %r779;
	ld.global.u32 	%r780, [%rd8+88];
	xor.b32  	%r1071, %r1071, %r780;
	ld.global.u32 	%r781, [%rd8+92];
	xor.b32  	%r1070, %r1070, %r781;
	ld.global.u32 	%r782, [%rd8+96];
	xor.b32  	%r1069, %r1069, %r782;
$L__BB0_52:
	and.b32  	%r784, %r746, 32;
	setp.eq.s32 	%p29, %r784, 0;
	@%p29 bra 	$L__BB0_54;
	ld.global.u32 	%r785, [%rd8+100];
	xor.b32  	%r1073, %r1073, %r785;
	ld.global.u32 	%r786, [%rd8+104];
	xor.b32  	%r1072, %r1072, %r786;
	ld.global.u32 	%r787, [%rd8+108];
	xor.b32  	%r1071, %r1071, %r787;
	ld.global.u32 	%r788, [%rd8+112];
	xor.b32  	%r1070, %r1070, %r788;
	ld.global.u32 	%r789, [%rd8+116];
	xor.b32  	%r1069, %r1069, %r789;
$L__BB0_54:
	and.b32  	%r791, %r746, 64;
	setp.eq.s32 	%p30, %r791, 0;
	@%p30 bra 	$L__BB0_56;
	ld.global.u32 	%r792, [%rd8+120];
	xor.b32  	%r1073, %r1073, %r792;
	ld.global.u32 	%r793, [%rd8+124];
	xor.b32  	%r1072, %r1072, %r793;
	ld.global.u32 	%r794, [%rd8+128];
	xor.b32  	%r1071, %r1071, %r794;
	ld.global.u32 	%r795, [%rd8+132];
	xor.b32  	%r1070, %r1070, %r795;
	ld.global.u32 	%r796, [%rd8+136];
	xor.b32  	%r1069, %r1069, %r796;
$L__BB0_56:
	and.b32  	%r798, %r746, 128;
	setp.eq.s32 	%p31, %r798, 0;
	@%p31 bra 	$L__BB0_58;
	ld.global.u32 	%r799, [%rd8+140];
	xor.b32  	%r1073, %r1073, %r799;
	ld.global.u32 	%r800, [%rd8+144];
	xor.b32  	%r1072, %r1072, %r800;
	ld.global.u32 	%r801, [%rd8+148];
	xor.b32  	%r1071, %r1071, %r801;
	ld.global.u32 	%r802, [%rd8+152];
	xor.b32  	%r1070, %r1070, %r802;
	ld.global.u32 	%r803, [%rd8+156];
	xor.b32  	%r1069, %r1069, %r803;
$L__BB0_58:
	and.b32  	%r805, %r746, 256;
	setp.eq.s32 	%p32, %r805, 0;
	@%p32 bra 	$L__BB0_60;
	ld.global.u32 	%r806, [%rd8+160];
	xor.b32  	%r1073, %r1073, %r806;
	ld.global.u32 	%r807, [%rd8+164];
	xor.b32  	%r1072, %r1072, %r807;
	ld.global.u32 	%r808, [%rd8+168];
	xor.b32  	%r1071, %r1071, %r808;
	ld.global.u32 	%r809, [%rd8+172];
	xor.b32  	%r1070, %r1070, %r809;
	ld.global.u32 	%r810, [%rd8+176];
	xor.b32  	%r1069, %r1069, %r810;
$L__BB0_60:
	and.b32  	%r812, %r746, 512;
	setp.eq.s32 	%p33, %r812, 0;
	@%p33 bra 	$L__BB0_62;
	ld.global.u32 	%r813, [%rd8+180];
	xor.b32  	%r1073, %r1073, %r813;
	ld.global.u32 	%r814, [%rd8+184];
	xor.b32  	%r1072, %r1072, %r814;
	ld.global.u32 	%r815, [%rd8+188];
	xor.b32  	%r1071, %r1071, %r815;
	ld.global.u32 	%r816, [%rd8+192];
	xor.b32  	%r1070, %r1070, %r816;
	ld.global.u32 	%r817, [%rd8+196];
	xor.b32  	%r1069, %r1069, %r817;
$L__BB0_62:
	and.b32  	%r819, %r746, 1024;
	setp.eq.s32 	%p34, %r819, 0;
	@%p34 bra 	$L__BB0_64;
	ld.global.u32 	%r820, [%rd8+200];
	xor.b32  	%r1073, %r1073, %r820;
	ld.global.u32 	%r821, [%rd8+204];
	xor.b32  	%r1072, %r1072, %r821;
	ld.global.u32 	%r822, [%rd8+208];
	xor.b32  	%r1071, %r1071, %r822;
	ld.global.u32 	%r823, [%rd8+212];
	xor.b32  	%r1070, %r1070, %r823;
	ld.global.u32 	%r824, [%rd8+216];
	xor.b32  	%r1069, %r1069, %r824;
$L__BB0_64:
	and.b32  	%r826, %r746, 2048;
	setp.eq.s32 	%p35, %r826, 0;
	@%p35 bra 	$L__BB0_66;
	ld.global.u32 	%r827, [%rd8+220];
	xor.b32  	%r1073, %r1073, %r827;
	ld.global.u32 	%r828, [%rd8+224];
	xor.b32  	%r1072, %r1072, %r828;
	ld.global.u32 	%r829, [%rd8+228];
	xor.b32  	%r1071, %r1071, %r829;
	ld.global.u32 	%r830, [%rd8+232];
	xor.b32  	%r1070, %r1070, %r830;
	ld.global.u32 	%r831, [%rd8+236];
	xor.b32  	%r1069, %r1069, %r831;
$L__BB0_66:
	and.b32  	%r833, %r746, 4096;
	setp.eq.s32 	%p36, %r833, 0;
	@%p36 bra 	$L__BB0_68;
	ld.global.u32 	%r834, [%rd8+240];
	xor.b32  	%r1073, %r1073, %r834;
	ld.global.u32 	%r835, [%rd8+244];
	xor.b32  	%r1072, %r1072, %r835;
	ld.global.u32 	%r836, [%rd8+248];
	xor.b32  	%r1071, %r1071, %r836;
	ld.global.u32 	%r837, [%rd8+252];
	xor.b32  	%r1070, %r1070, %r837;
	ld.global.u32 	%r838, [%rd8+256];
	xor.b32  	%r1069, %r1069, %r838;
$L__BB0_68:
	and.b32  	%r840, %r746, 8192;
	setp.eq.s32 	%p37, %r840, 0;
	@%p37 bra 	$L__BB0_70;
	ld.global.u32 	%r841, [%rd8+260];
	xor.b32  	%r1073, %r1073, %r841;
	ld.global.u32 	%r842, [%rd8+264];
	xor.b32  	%r1072, %r1072, %r842;
	ld.global.u32 	%r843, [%rd8+268];
	xor.b32  	%r1071, %r1071, %r843;
	ld.global.u32 	%r844, [%rd8+272];
	xor.b32  	%r1070, %r1070, %r844;
	ld.global.u32 	%r845, [%rd8+276];
	xor.b32  	%r1069, %r1069, %r845;
$L__BB0_70:
	and.b32  	%r847, %r746, 16384;
	setp.eq.s32 	%p38, %r847, 0;
	@%p38 bra 	$L__BB0_72;
	ld.global.u32 	%r848, [%rd8+280];
	xor.b32  	%r1073, %r1073, %r848;
	ld.global.u32 	%r849, [%rd8+284];
	xor.b32  	%r1072, %r1072, %r849;
	ld.global.u32 	%r850, [%rd8+288];
	xor.b32  	%r1071, %r1071, %r850;
	ld.global.u32 	%r851, [%rd8+292];
	xor.b32  	%r1070, %r1070, %r851;
	ld.global.u32 	%r852, [%rd8+296];
	xor.b32  	%r1069, %r1069, %r852;
$L__BB0_72:
	and.b32  	%r854, %r746, 32768;
	setp.eq.s32 	%p39, %r854, 0;
	@%p39 bra 	$L__BB0_74;
	ld.global.u32 	%r855, [%rd8+300];
	xor.b32  	%r1073, %r1073, %r855;
	ld.global.u32 	%r856, [%rd8+304];
	xor.b32  	%r1072, %r1072, %r856;
	ld.global.u32 	%r857, [%rd8+308];
	xor.b32  	%r1071, %r1071, %r857;
	ld.global.u32 	%r858, [%rd8+312];
	xor.b32  	%r1070, %r1070, %r858;
	ld.global.u32 	%r859, [%rd8+316];
	xor.b32  	%r1069, %r1069, %r859;
$L__BB0_74:
	add.s32 	%r1160, %r1160, 16;
	setp.ne.s32 	%p40, %r1160, 32;
	@%p40 bra 	$L__BB0_42;
	mad.lo.s32 	%r860, %r1154, -31, %r192;
	add.s32 	%r1154, %r860, 1;
	setp.ne.s32 	%p41, %r1154, 5;
	@%p41 bra 	$L__BB0_41;
	st.local.u32 	[%rd2+4], %r1073;
	st.local.v2.u32 	[%rd2+8], {%r1072, %r1071};
	st.local.v2.u32 	[%rd2+16], {%r1070, %r1069};
	setp.ne.s64 	%p42, %rd5, 3;
	@%p42 bra 	$L__BB0_114;
	mov.b32 	%r1069, 0;
	mov.u32 	%r1070, %r1069;
	mov.u32 	%r1071, %r1069;
	mov.u32 	%r1072, %r1069;
	mov.u32 	%r1073, %r1069;
	mov.u32 	%r1246, %r1069;
$L__BB0_78:
	mul.wide.u32 	%rd24, %r1246, 4;
	add.s64 	%rd25, %rd2, %rd24;
	ld.local.u32 	%r367, [%rd25+4];
	shl.b32 	%r368, %r1246, 5;
	mov.b32 	%r1252, 0;
$L__BB0_79:
	.pragma "nounroll";
	shr.u32 	%r863, %r367, %r1252;
	and.b32  	%r864, %r863, 1;
	setp.eq.b32 	%p43, %r864, 1;
	not.pred 	%p44, %p43;
	add.s32 	%r865, %r368, %r1252;
	mul.lo.s32 	%r866, %r865, 5;
	mul.wide.u32 	%rd26, %r866, 4;
	add.s64 	%rd9, %rd6, %rd26;
	@%p44 bra 	$L__BB0_81;
	ld.global.u32 	%r867, [%rd9];
	xor.b32  	%r1073, %r1073, %r867;
	ld.global.u32 	%r868, [%rd9+4];
	xor.b32  	%r1072, %r1072, %r868;
	ld.global.u32 	%r869, [%rd9+8];
	xor.b32  	%r1071, %r1071, %r869;
	ld.global.u32 	%r870, [%rd9+12];
	xor.b32  	%r1070, %r1070, %r870;
	ld.global.u32 	%r871, [%rd9+16];
	xor.b32  	%r1069, %r1069, %r871;
$L__BB0_81:
	and.b32  	%r873, %r863, 2;
	setp.eq.s32 	%p45, %r873, 0;
	@%p45 bra 	$L__BB0_83;
	ld.global.u32 	%r874, [%rd9+20];
	xor.b32  	%r1073, %r1073, %r874;
	ld.global.u32 	%r875, [%rd9+24];
	xor.b32  	%r1072, %r1072, %r875;
	ld.global.u32 	%r876, [%rd9+28];
	xor.b32  	%r1071, %r1071, %r876;
	ld.global.u32 	%r877, [%rd9+32];
	xor.b32  	%r1070, %r1070, %r877;
	ld.global.u32 	%r878, [%rd9+36];
	xor.b32  	%r1069, %r1069, %r878;
$L__BB0_83:
	and.b32  	%r880, %r863, 4;
	setp.eq.s32 	%p46, %r880, 0;
	@%p46 bra 	$L__BB0_85;
	ld.global.u32 	%r881, [%rd9+40];
	xor.b32  	%r1073, %r1073, %r881;
	ld.global.u32 	%r882, [%rd9+44];
	xor.b32  	%r1072, %r1072, %r882;
	ld.global.u32 	%r883, [%rd9+48];
	xor.b32  	%r1071, %r1071, %r883;
	ld.global.u32 	%r884, [%rd9+52];
	xor.b32  	%r1070, %r1070, %r884;
	ld.global.u32 	%r885, [%rd9+56];
	xor.b32  	%r1069, %r1069, %r885;
$L__BB0_85:
	and.b32  	%r887, %r863, 8;
	setp.eq.s32 	%p47, %r887, 0;
	@%p47 bra 	$L__BB0_87;
	ld.global.u32 	%r888, [%rd9+60];
	xor.b32  	%r1073, %r1073, %r888;
	ld.global.u32 	%r889, [%rd9+64];
	xor.b32  	%r1072, %r1072, %r889;
	ld.global.u32 	%r890, [%rd9+68];
	xor.b32  	%r1071, %r1071, %r890;
	ld.global.u32 	%r891, [%rd9+72];
	xor.b32  	%r1070, %r1070, %r891;
	ld.global.u32 	%r892, [%rd9+76];
	xor.b32  	%r1069, %r1069, %r892;
$L__BB0_87:
	and.b32  	%r894, %r863, 16;
	setp.eq.s32 	%p48, %r894, 0;
	@%p48 bra 	$L__BB0_89;
	ld.global.u32 	%r895, [%rd9+80];
	xor.b32  	%r1073, %r1073, %r895;
	ld.global.u32 	%r896, [%rd9+84];
	xor.b32  	%r1072, %r1072, %r896;
	ld.global.u32 	%r897, [%rd9+88];
	xor.b32  	%r1071, %r1071, %r897;
	ld.global.u32 	%r898, [%rd9+92];
	xor.b32  	%r1070, %r1070, %r898;
	ld.global.u32 	%r899, [%rd9+96];
	xor.b32  	%r1069, %r1069, %r899;
$L__BB0_89:
	and.b32  	%r901, %r863, 32;
	setp.eq.s32 	%p49, %r901, 0;
	@%p49 bra 	$L__BB0_91;
	ld.global.u32 	%r902, [%rd9+100];
	xor.b32  	%r1073, %r1073, %r902;
	ld.global.u32 	%r903, [%rd9+104];
	xor.b32  	%r1072, %r1072, %r903;
	ld.global.u32 	%r904, [%rd9+108];
	xor.b32  	%r1071, %r1071, %r904;
	ld.global.u32 	%r905, [%rd9+112];
	xor.b32  	%r1070, %r1070, %r905;
	ld.global.u32 	%r906, [%rd9+116];
	xor.b32  	%r1069, %r1069, %r906;
$L__BB0_91:
	and.b32  	%r908, %r863, 64;
	setp.eq.s32 	%p50, %r908, 0;
	@%p50 bra 	$L__BB0_93;
	ld.global.u32 	%r909, [%rd9+120];
	xor.b32  	%r1073, %r1073, %r909;
	ld.global.u32 	%r910, [%rd9+124];
	xor.b32  	%r1072, %r1072, %r910;
	ld.global.u32 	%r911, [%rd9+128];
	xor.b32  	%r1071, %r1071, %r911;
	ld.global.u32 	%r912, [%rd9+132];
	xor.b32  	%r1070, %r1070, %r912;
	ld.global.u32 	%r913, [%rd9+136];
	xor.b32  	%r1069, %r1069, %r913;
$L__BB0_93:
	and.b32  	%r915, %r863, 128;
	setp.eq.s32 	%p51, %r915, 0;
	@%p51 bra 	$L__BB0_95;
	ld.global.u32 	%r916, [%rd9+140];
	xor.b32  	%r1073, %r1073, %r916;
	ld.global.u32 	%r917, [%rd9+144];
	xor.b32  	%r1072, %r1072, %r917;
	ld.global.u32 	%r918, [%rd9+148];
	xor.b32  	%r1071, %r1071, %r918;
	ld.global.u32 	%r919, [%rd9+152];
	xor.b32  	%r1070, %r1070, %r919;
	ld.global.u32 	%r920, [%rd9+156];
	xor.b32  	%r1069, %r1069, %r920;
$L__BB0_95:
	and.b32  	%r922, %r863, 256;
	setp.eq.s32 	%p52, %r922, 0;
	@%p52 bra 	$L__BB0_97;
	ld.global.u32 	%r923, [%rd9+160];
	xor.b32  	%r1073, %r1073, %r923;
	ld.global.u32 	%r924, [%rd9+164];
	xor.b32  	%r1072, %r1072, %r924;
	ld.global.u32 	%r925, [%rd9+168];
	xor.b32  	%r1071, %r1071, %r925;
	ld.global.u32 	%r926, [%rd9+172];
	xor.b32  	%r1070, %r1070, %r926;
	ld.global.u32 	%r927, [%rd9+176];
	xor.b32  	%r1069, %r1069, %r927;
$L__BB0_97:
	and.b32  	%r929, %r863, 512;
	setp.eq.s32 	%p53, %r929, 0;
	@%p53 bra 	$L__BB0_99;
	ld.global.u32 	%r930, [%rd9+180];
	xor.b32  	%r1073, %r1073, %r930;
	ld.global.u32 	%r931, [%rd9+184];
	xor.b32  	%r1072, %r1072, %r931;
	ld.global.u32 	%r932, [%rd9+188];
	xor.b32  	%r1071, %r1071, %r932;
	ld.global.u32 	%r933, [%rd9+192];
	xor.b32  	%r1070, %r1070, %r933;
	ld.global.u32 	%r934, [%rd9+196];
	xor.b32  	%r1069, %r1069, %r934;
$L__BB0_99:
	and.b32  	%r936, %r863, 1024;
	setp.eq.s32 	%p54, %r936, 0;
	@%p54 bra 	$L__BB0_101;
	ld.global.u32 	%r937, [%rd9+200];
	xor.b32  	%r1073, %r1073, %r937;
	ld.global.u32 	%r938, [%rd9+204];
	xor.b32  	%r1072, %r1072, %r938;
	ld.global.u32 	%r939, [%rd9+208];
	xor.b32  	%r1071, %r1071, %r939;
	ld.global.u32 	%r940, [%rd9+212];
	xor.b32  	%r1070, %r1070, %r940;
	ld.global.u32 	%r941, [%rd9+216];
	xor.b32  	%r1069, %r1069, %r941;
$L__BB0_101:
	and.b32  	%r943, %r863, 2048;
	setp.eq.s32 	%p55, %r943, 0;
	@%p55 bra 	$L__BB0_103;
	ld.global.u32 	%r944, [%rd9+220];
	xor.b32  	%r1073, %r1073, %r944;
	ld.global.u32 	%r945, [%rd9+224];
	xor.b32  	%r1072, %r1072, %r945;
	ld.global.u32 	%r946, [%rd9+228];
	xor.b32  	%r1071, %r1071, %r946;
	ld.global.u32 	%r947, [%rd9+232];
	xor.b32  	%r1070, %r1070, %r947;
	ld.global.u32 	%r948, [%rd9+236];
	xor.b32  	%r1069, %r1069, %r948;
$L__BB0_103:
	and.b32  	%r950, %r863, 4096;
	setp.eq.s32 	%p56, %r950, 0;
	@%p56 bra 	$L__BB0_105;
	ld.global.u32 	%r951, [%rd9+240];
	xor.b32  	%r1073, %r1073, %r951;
	ld.global.u32 	%r952, [%rd9+244];
	xor.b32  	%r1072, %r1072, %r952;
	ld.global.u32 	%r953, [%rd9+248];
	xor.b32  	%r1071, %r1071, %r953;
	ld.global.u32 	%r954, [%rd9+252];
	xor.b32  	%r1070, %r1070, %r954;
	ld.global.u32 	%r955, [%rd9+256];
	xor.b32  	%r1069, %r1069, %r955;
$L__BB0_105:
	and.b32  	%r957, %r863, 8192;
	setp.eq.s32 	%p57, %r957, 0;
	@%p57 bra 	$L__BB0_107;
	ld.global.u32 	%r958, [%rd9+260];
	xor.b32  	%r1073, %r1073, %r958;
	ld.global.u32 	%r959, [%rd9+264];
	xor.b32  	%r1072, %r1072, %r959;
	ld.global.u32 	%r960, [%rd9+268];
	xor.b32  	%r1071, %r1071, %r960;
	ld.global.u32 	%r961, [%rd9+272];
	xor.b32  	%r1070, %r1070, %r961;
	ld.global.u32 	%r962, [%rd9+276];
	xor.b32  	%r1069, %r1069, %r962;
$L__BB0_107:
	and.b32  	%r964, %r863, 16384;
	setp.eq.s32 	%p58, %r964, 0;
	@%p58 bra 	$L__BB0_109;
	ld.global.u32 	%r965, [%rd9+280];
	xor.b32  	%r1073, %r1073, %r965;
	ld.global.u32 	%r966, [%rd9+284];
	xor.b32  	%r1072, %r1072, %r966;
	ld.global.u32 	%r967, [%rd9+288];
	xor.b32  	%r1071, %r1071, %r967;
	ld.global.u32 	%r968, [%rd9+292];
	xor.b32  	%r1070, %r1070, %r968;
	ld.global.u32 	%r969, [%rd9+296];
	xor.b32  	%r1069, %r1069, %r969;
$L__BB0_109:
	and.b32  	%r971, %r863, 32768;
	setp.eq.s32 	%p59, %r971, 0;
	@%p59 bra 	$L__BB0_111;
	ld.global.u32 	%r972, [%rd9+300];
	xor.b32  	%r1073, %r1073, %r972;
	ld.global.u32 	%r973, [%rd9+304];
	xor.b32  	%r1072, %r1072, %r973;
	ld.global.u32 	%r974, [%rd9+308];
	xor.b32  	%r1071, %r1071, %r974;
	ld.global.u32 	%r975, [%rd9+312];
	xor.b32  	%r1070, %r1070, %r975;
	ld.global.u32 	%r976, [%rd9+316];
	xor.b32  	%r1069, %r1069, %r976;
$L__BB0_111:
	add.s32 	%r1252, %r1252, 16;
	setp.ne.s32 	%p60, %r1252, 32;
	@%p60 bra 	$L__BB0_79;
	mad.lo.s32 	%r977, %r1246, -31, %r368;
	add.s32 	%r1246, %r977, 1;
	setp.ne.s32 	%p61, %r1246, 5;
	@%p61 bra 	$L__BB0_78;
	st.local.u32 	[%rd2+4], %r1073;
	st.local.v2.u32 	[%rd2+8], {%r1072, %r1071};
	st.local.v2.u32 	[%rd2+16], {%r1070, %r1069};
$L__BB0_114:
	shr.u64 	%rd38, %rd4, 2;
	add.s32 	%r1056, %r1056, 1;
	setp.gt.u64 	%p62, %rd4, 3;
	@%p62 bra 	$L__BB0_2;
$L__BB0_115:
	setp.ge.s32 	%p63, %r1349, %r610;
	@%p63 bra 	$L__BB0_134;
	mad.lo.s32 	%r978, %r609, %r608, -1;
	mov.b32 	%r979, 1;
	shl.b32 	%r980, %r979, %r978;
	add.s32 	%r548, %r980, 1;
	setp.gt.s32 	%p64, %r608, 1;
	@%p64 bra 	$L__BB0_117;
	bra.uni 	$L__BB0_131;
$L__BB0_117:
	mul.lo.s32 	%r549, %r608, 362437;
	add.s32 	%r983, %r608, -1;
	add.s32 	%r550, %r608, -2;
	and.b32  	%r551, %r983, 3;
	and.b32  	%r984, %r983, -4;
	neg.s32 	%r552, %r984;
	cvt.rn.f32.s32 	%f1, %r548;
	mov.b32 	%r1343, 832094735;
$L__BB0_118:
	// begin inline asm
	mov.u64 	%rd32, %clock64;
	// end inline asm
$L__BB0_119:
	// begin inline asm
	mov.u64 	%rd33, %clock64;
	// end inline asm
	sub.s64 	%rd34, %rd33, %rd32;
	setp.lt.u64 	%p67, %rd34, 175000000;
	@%p67 bra 	$L__BB0_119;
	mul.lo.s32 	%r986, %r1349, %r608;
	mul.wide.s32 	%rd35, %r986, 4;
	add.s64 	%rd12, %rd1, %rd35;
	st.global.u32 	[%rd12], %r548;
	mov.b32 	%r1356, 1;
$L__BB0_121:
	mov.u32 	%r560, %r1343;
	setp.lt.u32 	%p68, %r550, 3;
	shr.u32 	%r988, %r1073, 2;
	xor.b32  	%r989, %r988, %r1073;
	shl.b32 	%r990, %r1069, 4;
	shl.b32 	%r991, %r989, 1;
	xor.b32  	%r992, %r991, %r990;
	xor.b32  	%r993, %r992, %r989;
	xor.b32  	%r1359, %r993, %r1069;
	add.s32 	%r1369, %r560, 362437;
	add.s32 	%r994, %r1359, %r1369;
	cvt.rn.f32.u32 	%f12, %r994;
	fma.rn.f32 	%f34, %f12, 0f2F800000, 0f2F000000;
	add.s32 	%r1343, %r549, %r560;
	@%p68 bra 	$L__BB0_125;
	add.s32 	%r1358, %r560, 1087311;
	mov.u32 	%r1357, %r552;
$L__BB0_123:
	mov.u32 	%r1073, %r1359;
	shr.u32 	%r995, %r1072, 2;
	xor.b32  	%r996, %r995, %r1072;
	shl.b32 	%r997, %r1073, 4;
	shl.b32 	%r998, %r996, 1;
	xor.b32  	%r999, %r998, %r997;
	xor.b32  	%r1000, %r999, %r996;
	xor.b32  	%r1366, %r1000, %r1073;
	add.s32 	%r1001, %r1358, %r1366;
	add.s32 	%r1002, %r1001, -362437;
	cvt.rn.f32.u32 	%f13, %r1002;
	fma.rn.f32 	%f14, %f13, 0f2F800000, 0f2F000000;
	add.f32 	%f15, %f34, %f14;
	shr.u32 	%r1003, %r1071, 2;
	xor.b32  	%r1004, %r1003, %r1071;
	shl.b32 	%r1005, %r1366, 4;
	shl.b32 	%r1006, %r1004, 1;
	xor.b32  	%r1007, %r1006, %r1005;
	xor.b32  	%r1008, %r1007, %r1004;
	xor.b32  	%r1365, %r1008, %r1366;
	add.s32 	%r1009, %r1358, %r1365;
	cvt.rn.f32.u32 	%f16, %r1009;
	fma.rn.f32 	%f17, %f16, 0f2F800000, 0f2F000000;
	add.f32 	%f18, %f15, %f17;
	shr.u32 	%r1010, %r1070, 2;
	xor.b32  	%r1011, %r1010, %r1070;
	shl.b32 	%r1012, %r1365, 4;
	shl.b32 	%r1013, %r1011, 1;
	xor.b32  	%r1014, %r1013, %r1012;
	xor.b32  	%r1015, %r1014, %r1011;
	xor.b32  	%r1364, %r1015, %r1365;
	add.s32 	%r1016, %r1358, %r1364;
	add.s32 	%r1017, %r1016, 362437;
	cvt.rn.f32.u32 	%f19, %r1017;
	fma.rn.f32 	%f20, %f19, 0f2F800000, 0f2F000000;
	add.f32 	%f21, %f18, %f20;
	shr.u32 	%r1018, %r1069, 2;
	xor.b32  	%r1019, %r1018, %r1069;
	shl.b32 	%r1020, %r1364, 4;
	shl.b32 	%r1021, %r1019, 1;
	xor.b32  	%r1022, %r1021, %r1020;
	xor.b32  	%r1023, %r1022, %r1019;
	xor.b32  	%r1359, %r1023, %r1364;
	add.s32 	%r1024, %r1358, %r1359;
	add.s32 	%r1025, %r1024, 724874;
	cvt.rn.f32.u32 	%f22, %r1025;
	fma.rn.f32 	%f23, %f22, 0f2F800000, 0f2F000000;
	add.f32 	%f34, %f21, %f23;
	add.s32 	%r1358, %r1358, 1449748;
	add.s32 	%r1357, %r1357, 4;
	setp.ne.s32 	%p69, %r1357, 0;
	mov.u32 	%r1069, %r1364;
	mov.u32 	%r1070, %r1365;
	mov.u32 	%r1071, %r1366;
	mov.u32 	%r1072, %r1073;
	@%p69 bra 	$L__BB0_123;
	add.s32 	%r1369, %r1358, -724874;
	mov.u32 	%r1069, %r1364;
	mov.u32 	%r1070, %r1365;
	mov.u32 	%r1071, %r1366;
	mov.u32 	%r1072, %r1073;
$L__BB0_125:
	mov.u32 	%r595, %r1072;
	mov.u32 	%r594, %r1071;
	mov.u32 	%r593, %r1070;
	mov.u32 	%r592, %r1069;
	setp.eq.s32 	%p70, %r551, 0;
	mov.u32 	%r1070, %r1364;
	mov.u32 	%r1071, %r1365;
	mov.u32 	%r1072, %r1366;
	mov.u32 	%r1069, %r1359;
	@%p70 bra 	$L__BB0_129;
	setp.eq.s32 	%p71, %r551, 1;
	shr.u32 	%r1026, %r595, 2;
	xor.b32  	%r1027, %r1026, %r595;
	shl.b32 	%r1028, %r1359, 4;
	shl.b32 	%r1029, %r1027, 1;
	xor.b32  	%r1030, %r1029, %r1028;
	xor.b32  	%r1031, %r1030, %r1027;
	xor.b32  	%r596, %r1031, %r1359;
	add.s32 	%r1032, %r1369, %r596;
	add.s32 	%r1033, %r1032, 362437;
	cvt.rn.f32.u32 	%f24, %r1033;
	fma.rn.f32 	%f25, %f24, 0f2F800000, 0f2F000000;
	add.f32 	%f34, %f34, %f25;
	mov.u32 	%r1070, %r1359;
	mov.u32 	%r1071, %r592;
	mov.u32 	%r1072, %r593;
	mov.u32 	%r1073, %r594;
	mov.u32 	%r1069, %r596;
	@%p71 bra 	$L__BB0_129;
	setp.eq.s32 	%p72, %r551, 2;
	shr.u32 	%r1034, %r594, 2;
	xor.b32  	%r1035, %r1034, %r594;
	shl.b32 	%r1036, %r596, 4;
	shl.b32 	%r1037, %r1035, 1;
	xor.b32  	%r1038, %r1037, %r1036;
	xor.b32  	%r1039, %r1038, %r1035;
	xor.b32  	%r1069, %r1039, %r596;
	add.s32 	%r1040, %r1369, %r1069;
	add.s32 	%r1041, %r1040, 724874;
	cvt.rn.f32.u32 	%f26, %r1041;
	fma.rn.f32 	%f27, %f26, 0f2F800000, 0f2F000000;
	add.f32 	%f34, %f34, %f27;
	mov.u32 	%r1070, %r596;
	mov.u32 	%r1071, %r1359;
	mov.u32 	%r1072, %r592;
	mov.u32 	%r1073, %r593;
	@%p72 bra 	$L__BB0_129;
	shr.u32 	%r1042, %r593, 2;
	xor.b32  	%r1043, %r1042, %r593;
	shl.b32 	%r1044, %r1069, 4;
	shl.b32 	%r1045, %r1043, 1;
	xor.b32  	%r1046, %r1045, %r1044;
	xor.b32  	%r1047, %r1046, %r1043;
	xor.b32  	%r598, %r1047, %r1069;
	add.s32 	%r1048, %r1369, %r598;
	add.s32 	%r1049, %r1048, 1087311;
	cvt.rn.f32.u32 	%f28, %r1049;
	fma.rn.f32 	%f29, %f28, 0f2F800000, 0f2F000000;
	add.f32 	%f34, %f34, %f29;
	mov.u32 	%r1070, %r1069;
	mov.u32 	%r1071, %r596;
	mov.u32 	%r1072, %r1359;
	mov.u32 	%r1073, %r592;
	mov.u32 	%r1069, %r598;
$L__BB0_129:
	mul.f32 	%f30, %f34, %f1;
	cvt.rzi.s32.f32 	%r1050, %f30;
	mul.wide.u32 	%rd36, %r1356, 4;
	add.s64 	%rd37, %rd12, %rd36;
	st.global.u32 	[%rd37], %r1050;
	add.s32 	%r1356, %r1356, 1;
	setp.ne.s32 	%p73, %r1356, %r608;
	@%p73 bra 	$L__BB0_121;
	add.s32 	%r1349, %r1349, %r2;
	setp.lt.s32 	%p74, %r1349, %r610;
	@%p74 bra 	$L__BB0_118;
	bra.uni 	$L__BB0_134;
$L__BB0_131:
	// begin inline asm
	mov.u64 	%rd27, %clock64;
	// end inline asm
$L__BB0_132:
	// begin inline asm
	mov.u64 	%rd28, %clock64;
	// end inline asm
	sub.s64 	%rd29, %rd28, %rd27;
	setp.lt.u64 	%p65, %rd29, 175000000;
	@%p65 bra 	$L__BB0_132;
	mul.lo.s32 	%r981, %r1349, %r608;
	mul.wide.s32 	%rd30, %r981, 4;
	add.s64 	%rd31, %rd1, %rd30;
	st.global.u32 	[%rd31], %r548;
	add.s32 	%r1349, %r1349, %r2;
	setp.lt.s32 	%p66, %r1349, %r610;
	@%p66 bra 	$L__BB0_131;
$L__BB0_134:
	ret;

}


// ===== COMPILED SASS (sm_100) =====

	.target	sm_100

	.elftype	@"ET_EXEC"


//--------------------- .note.nv.tkinfo           --------------------------
	.section	.note.nv.tkinfo,"",@"SHT_NOTE"
	.sectionflags	@"SHF_NOTE_NV_TKINFO"
	.tkinfo
        /*0018*/ 	.word	0x00000002
        /*0030*/ 	.string	""
        /*0030*/ 	.string	"ptxas"
        /*0030*/ 	.string	"Cuda compilation tools, release 13.0, V13.0.88"
        /*0030*/ 	.string	"Build cuda_13.0.r13.0/compiler.36424714_0"
        /*0030*/ 	.string	"-arch sm_100 -m 64 "



//--------------------- .note.nv.cuinfo           --------------------------
	.section	.note.nv.cuinfo,"",@"SHT_NOTE"
	.sectionflags	@"SHF_NOTE_NV_CUINFO"
        /*0018*/ 	.short	0x0002
        /*001a*/ 	.short	0x0064
        /*001c*/ 	.short	0x0082
	.zero		2


//--------------------- .nv.info                  --------------------------
	.section	.nv.info,"",@"SHT_CUDA_INFO"
	.align	4


	//----- nvinfo : EIATTR_REGCOUNT
	.align		4
        /*0000*/ 	.byte	0x04, 0x2f
        /*0002*/ 	.short	(.L_10 - .L_9)
	.align		4
.L_9:
        /*0004*/ 	.word	index@(_Z28simulate_generate_random_HNFPiiii)
        /*0008*/ 	.word	0x00000020


	//----- nvinfo : EIATTR_FRAME_SIZE
	.align		4
.L_10:
        /*000c*/ 	.byte	0x04, 0x11
        /*000e*/ 	.short	(.L_12 - .L_11)
	.align		4
.L_11:
        /*0010*/ 	.word	index@(_Z28simulate_generate_random_HNFPiiii)
        /*0014*/ 	.word	0x00000030


	//----- nvinfo : EIATTR_MIN_STACK_SIZE
	.align		4
.L_12:
        /*0018*/ 	.byte	0x04, 0x12
        /*001a*/ 	.short	(.L_14 - .L_13)
	.align		4
.L_13:
        /*001c*/ 	.word	index@(_Z28simulate_generate_random_HNFPiiii)
        /*0020*/ 	.word	0x00000030
.L_14:


//--------------------- .nv.compat                --------------------------
	.section	.nv.compat,"",@"SHT_CUDA_COMPAT_INFO"
	.align	4
        /*0000*/ 	.byte	0x02, 0x09, 0x00, 0x00, 0x02, 0x02, 0x01, 0x00, 0x02, 0x05, 0x05, 0x00, 0x03, 0x07, 0x01, 0x01
        /*0010*/ 	.byte	0x02, 0x03, 0x00, 0x00, 0x02, 0x06, 0x01, 0x00, 0x04, 0x0b, 0x08, 0x00, 0x09, 0x00, 0x00, 0x00
        /*0020*/ 	.byte	0x00, 0x00, 0x00, 0x00


//--------------------- .nv.info._Z28simulate_generate_random_HNFPiiii --------------------------
	.section	.nv.info._Z28simulate_generate_random_HNFPiiii,"",@"SHT_CUDA_INFO"
	.sectionflags	@""
	.align	4


	//----- nvinfo : EIATTR_CUDA_API_VERSION
	.align		4
        /*0000*/ 	.byte	0x04, 0x37
        /*0002*/ 	.short	(.L_16 - .L_15)
.L_15:
        /*0004*/ 	.word	0x00000082


	//----- nvinfo : EIATTR_KPARAM_INFO
	.align		4
.L_16:
        /*0008*/ 	.byte	0x04, 0x17
        /*000a*/ 	.short	(.L_18 - .L_17)
.L_17:
        /*000c*/ 	.word	0x00000000
        /*0010*/ 	.short	0x0003
        /*0012*/ 	.short	0x0010
        /*0014*/ 	.byte	0x00, 0xf0, 0x11, 0x00


	//----- nvinfo : EIATTR_KPARAM_INFO
	.align		4
.L_18:
        /*0018*/ 	.byte	0x04, 0x17
        /*001a*/ 	.short	(.L_20 - .L_19)
.L_19:
        /*001c*/ 	.word	0x00000000
        /*0020*/ 	.short	0x0002
        /*0022*/ 	.short	0x000c
        /*0024*/ 	.byte	0x00, 0xf0, 0x11, 0x00


	//----- nvinfo : EIATTR_KPARAM_INFO
	.align		4
.L_20:
        /*0028*/ 	.byte	0x04, 0x17
        /*002a*/ 	.short	(.L_22 - .L_21)
.L_21:
        /*002c*/ 	.word	0x00000000
        /*0030*/ 	.short	0x0001
        /*0032*/ 	.short	0x0008
        /*0034*/ 	.byte	0x00, 0xf0, 0x11, 0x00


	//----- nvinfo : EIATTR_KPARAM_INFO
	.align		4
.L_22:
        /*0038*/ 	.byte	0x04, 0x17
        /*003a*/ 	.short	(.L_24 - .L_23)
.L_23:
        /*003c*/ 	.word	0x00000000
        /*0040*/ 	.short	0x0000
        /*0042*/ 	.short	0x0000
        /*0044*/ 	.byte	0x00, 0xf5, 0x21, 0x00


	//----- nvinfo : EIATTR_SPARSE_MMA_MASK
	.align		4
.L_24:
        /*0048*/ 	.byte	0x03, 0x50
        /*004a*/ 	.short	0x0000


	//----- nvinfo : EIATTR_MAXREG_COUNT
	.align		4
        /*004c*/ 	.byte	0x03, 0x1b
        /*004e*/ 	.short	0x00ff


	//----- nvinfo : EIATTR_MERCURY_ISA_VERSION
	.align		4
        /*0050*/ 	.byte	0x03, 0x5f
        /*0052*/ 	.short	0x0101


	//----- nvinfo : EIATTR_VRC_CTA_INIT_COUNT
	.align		4
        /*0054*/ 	.byte	0x02, 0x4a
	.zero		1
	.zero		1


	//----- nvinfo : EIATTR_EXIT_INSTR_OFFSETS
	.align		4
        /*0058*/ 	.byte	0x04, 0x1c
        /*005a*/ 	.short	(.L_26 - .L_25)


	//   ....[0]....
.L_25:
        /*005c*/ 	.word	0x00002740


	//   ....[1]....
        /*0060*/ 	.word	0x000028c0


	//   ....[2]....
        /*0064*/ 	.word	0x000032e0


	//----- nvinfo : EIATTR_CRS_STACK_SIZE
	.align		4
.L_26:
        /*0068*/ 	.byte	0x04, 0x1e
        /*006a*/ 	.short	(.L_28 - .L_27)
.L_27:
        /*006c*/ 	.word	0x00000000


	//----- nvinfo : EIATTR_CBANK_PARAM_SIZE
	.align		4
.L_28:
        /*0070*/ 	.byte	0x03, 0x19
        /*0072*/ 	.short	0x0014


	//----- nvinfo : EIATTR_PARAM_CBANK
	.align		4
        /*0074*/ 	.byte	0x04, 0x0a
        /*0076*/ 	.short	(.L_30 - .L_29)
	.align		4
.L_29:
        /*0078*/ 	.word	index@(.nv.constant0._Z28simulate_generate_random_HNFPiiii)
        /*007c*/ 	.short	0x0380
        /*007e*/ 	.short	0x0014


	//----- nvinfo : EIATTR_SW_WAR
	.align		4
.L_30:
        /*0080*/ 	.byte	0x04, 0x36
        /*0082*/ 	.short	(.L_32 - .L_31)
.L_31:
        /*0084*/ 	.word	0x00000008
.L_32:


//--------------------- .nv.callgraph             --------------------------
	.section	.nv.callgraph,"",@"SHT_CUDA_CALLGRAPH"
	.align	4
	.sectionentsize	8
	.align		4
        /*0000*/ 	.word	0x00000000
	.align		4
        /*0004*/ 	.word	0xffffffff
	.align		4
        /*0008*/ 	.word	0x00000000
	.align		4
        /*000c*/ 	.word	0xfffffffe
	.align		4
        /*0010*/ 	.word	0x00000000
	.align		4
        /*0014*/ 	.word	0xfffffffd
	.align		4
        /*0018*/ 	.word	0x00000000
	.align		4
        /*001c*/ 	.word	0xfffffffc


//--------------------- .nv.constant4             --------------------------
	.section	.nv.constant4,"a",@progbits
	.align	8
	.align		8
.nv.constant4:
        /*0000*/ 	.dword	precalc_xorwow_matrix
	.align		8
        /*0008*/ 	.dword	precalc_xorwow_offset_matrix
	.align		8
        /*0010*/ 	.dword	mrg32k3aM1
	.align		8
        /*0018*/ 	.dword	mrg32k3aM2
	.align		8
        /*0020*/ 	.dword	mrg32k3aM1SubSeq
	.align		8
        /*0028*/ 	.dword	mrg32k3aM2SubSeq
	.align		8
        /*0030*/ 	.dword	mrg32k3aM1Seq
	.align		8
        /*0038*/ 	.dword	mrg32k3aM2Seq


//--------------------- .nv.constant3             --------------------------
	.section	.nv.constant3,"a",@progbits
	.align	8
.nv.constant3:
	.type		__cr_lgamma_table,@object
	.size		__cr_lgamma_table,(.L_8 - __cr_lgamma_table)
__cr_lgamma_table:
        /*0000*/ 	.byte	0x00, 0x00, 0x00, 0x00, 0x00, 0x00, 0x00, 0x00, 0x00, 0x00, 0x00, 0x00, 0x00, 0x00, 0x00, 0x00
        /*0010*/ 	.byte	0xef, 0x39, 0xfa, 0xfe, 0x42, 0x2e, 0xe6, 0x3f, 0x02, 0x20, 0x2a, 0xfa, 0x0b, 0xab, 0xfc, 0x3f
        /*0020*/ 	.byte	0xf9, 0x2c, 0x92, 0x7c, 0xa7, 0x6c, 0x09, 0x40, 0xc9, 0x79, 0x44, 0x3c, 0x64, 0x26, 0x13, 0x40
        /*0030*/ 	.byte	0xca, 0x01, 0xcf, 0x3a, 0x27, 0x51, 0x1a, 0x40, 0x30, 0xcc, 0x2d, 0xf3, 0xe1, 0x0c, 0x21, 0x40
        /*0040*/ 	.byte	0x0d, 0xb7, 0xfc, 0x82, 0x8e, 0x35, 0x25, 0x40
.L_8:


//--------------------- .text._Z28simulate_generate_random_HNFPiiii --------------------------
	.section	.text._Z28simulate_generate_random_HNFPiiii,"ax",@progbits
	.align	128
        .global         _Z28simulate_generate_random_HNFPiiii
        .type           _Z28simulate_generate_random_HNFPiiii,@function
        .size           _Z28simulate_generate_random_HNFPiiii,(.L_x_21 - _Z28simulate_generate_random_HNFPiiii)
        .other          _Z28simulate_generate_random_HNFPiiii,@"STO_CUDA_ENTRY STV_DEFAULT"
_Z28simulate_generate_random_HNFPiiii:
.text._Z28simulate_generate_random_HNFPiiii:
[----:B------:R-:W0:Y:S01]  /*0000*/  LDC R1, c[0x0][0x37c] ;  /* 0x0000df00ff017b82 */ /* 0x000e220000000800 */
[----:B------:R-:W1:Y:S07]  /*0010*/  S2R R7, SR_TID.X ;  /* 0x0000000000077919 */ /* 0x000e6e0000002100 */
[----:B------:R-:W1:Y:S01]  /*0020*/  S2UR UR4, SR_CTAID.X ;  /* 0x00000000000479c3 */ /* 0x000e620000002500 */
[----:B0-----:R-:W-:Y:S01]  /*0030*/  VIADD R1, R1, 0xffffffd0 ;  /* 0xffffffd001017836 */ /* 0x001fe20000000000 */
[----:B------:R-:W0:Y:S01]  /*0040*/  LDCU.64 UR10, c[0x0][0x358] ;  /* 0x00006b00ff0a77ac */ /* 0x000e220008000a00 */
[----:B------:R-:W-:Y:S01]  /*0050*/  IMAD.MOV.U32 R8, RZ, RZ, 0x3198c20f ;  /* 0x3198c20fff087424 */ /* 0x000fe200078e00ff */
[----:B------:R-:W-:Y:S01]  /*0060*/  BSSY.RECONVERGENT B0, `(.L_x_0) ;  /* 0x000026b000007945 */ /* 0x000fe20003800200 */
[----:B------:R-:W-:-:S02]  /*0070*/  IMAD.MOV.U32 R9, RZ, RZ, 0x5efdb30c ;  /* 0x5efdb30cff097424 */ /* 0x000fc400078e00ff */
[----:B------:R-:W-:Y:S01]  /*0080*/  IMAD.MOV.U32 R10, RZ, RZ, 0x423bb012 ;  /* 0x423bb012ff0a7424 */ /* 0x000fe200078e00ff */
[----:B------:R-:W1:Y:S01]  /*0090*/  LDC R0, c[0x0][0x360] ;  /* 0x0000d800ff007b82 */ /* 0x000e620000000800 */
[----:B------:R-:W-:Y:S01]  /*00a0*/  IMAD.MOV.U32 R11, RZ, RZ, -0x75bd8fc ;  /* 0xf8a42704ff0b7424 */ /* 0x000fe200078e00ff */
[----:B------:R-:W2:Y:S01]  /*00b0*/  LDCU UR5, c[0x0][0x370] ;  /* 0x00006e00ff0577ac */ /* 0x000ea20008000800 */
[----:B------:R-:W-:Y:S01]  /*00c0*/  IMAD.MOV.U32 R12, RZ, RZ, -0x23270784 ;  /* 0xdcd8f87cff0c7424 */ /* 0x000fe200078e00ff */
[----:B------:R3:W-:Y:S01]  /*00d0*/  STL.64 [R1], R8 ;  /* 0x0000000801007387 */ /* 0x0007e20000100a00 */
[----:B------:R-:W-:Y:S02]  /*00e0*/  IMAD.MOV.U32 R13, RZ, RZ, 0x57fa2510 ;  /* 0x57fa2510ff0d7424 */ /* 0x000fe400078e00ff */
[----:B------:R-:W-:Y:S01]  /*00f0*/  IMAD.MOV.U32 R6, RZ, RZ, 0x5efdb30c ;  /* 0x5efdb30cff067424 */ /* 0x000fe200078e00ff */
[----:B------:R3:W-:Y:S01]  /*0100*/  STL.64 [R1+0x8], R10 ;  /* 0x0000080a01007387 */ /* 0x0007e20000100a00 */
[----:B------:R-:W-:-:S02]  /*0110*/  IMAD.MOV.U32 R3, RZ, RZ, -0x75bd8fc ;  /* 0xf8a42704ff037424 */ /* 0x000fc400078e00ff */
[----:B------:R-:W-:Y:S01]  /*0120*/  IMAD.MOV.U32 R2, RZ, RZ, 0x423bb012 ;  /* 0x423bb012ff027424 */ /* 0x000fe200078e00ff */
[----:B------:R3:W-:Y:S01]  /*0130*/  STL.64 [R1+0x10], R12 ;  /* 0x0000100c01007387 */ /* 0x0007e20000100a00 */
[----:B------:R-:W-:Y:S02]  /*0140*/  IMAD.MOV.U32 R5, RZ, RZ, 0x57fa2510 ;  /* 0x57fa2510ff057424 */ /* 0x000fe400078e00ff */
[----:B------:R-:W-:Y:S02]  /*0150*/  IMAD.MOV.U32 R4, RZ, RZ, -0x23270784 ;  /* 0xdcd8f87cff047424 */ /* 0x000fe400078e00ff */
[C---:B-1----:R-:W-:Y:S02]  /*0160*/  IMAD R7, R0.reuse, UR4, R7 ;  /* 0x0000000400077c24 */ /* 0x042fe4000f8e0207 */
[----:B--2---:R-:W-:-:S03]  /*0170*/  IMAD R0, R0, UR5, RZ ;  /* 0x0000000500007c24 */ /* 0x004fc6000f8e02ff */
[----:B------:R-:W-:-:S13]  /*0180*/  ISETP.NE.AND P0, PT, R7, RZ, PT ;  /* 0x000000ff0700720c */ /* 0x000fda0003f05270 */
[----:B0--3--:R-:W-:Y:S05]  /*0190*/  @!P0 BRA `(.L_x_1) ;  /* 0x00000024005c8947 */ /* 0x009fea0003800000 */
[--C-:B------:R-:W-:Y:S01]  /*01a0*/  SHF.R.S32.HI R14, RZ, 0x1f, R7.reuse ;  /* 0x0000001fff0e7819 */ /* 0x100fe20000011407 */
[----:B------:R-:W-:Y:S02]  /*01b0*/  IMAD.MOV.U32 R13, RZ, RZ, R7 ;  /* 0x000000ffff0d7224 */ /* 0x000fe400078e0007 */
[----:B------:R-:W-:Y:S02]  /*01c0*/  IMAD.MOV.U32 R12, RZ, RZ, RZ ;  /* 0x000000ffff0c7224 */ /* 0x000fe400078e00ff */
[----:B------:R-:W-:Y:S02]  /*01d0*/  IMAD.MOV.U32 R6, RZ, RZ, 0x5efdb30c ;  /* 0x5efdb30cff067424 */ /* 0x000fe400078e00ff */
[----:B------:R-:W-:Y:S02]  /*01e0*/  IMAD.MOV.U32 R2, RZ, RZ, 0x423bb012 ;  /* 0x423bb012ff027424 */ /* 0x000fe400078e00ff */
[----:B------:R-:W-:Y:S02]  /*01f0*/  IMAD.MOV.U32 R3, RZ, RZ, -0x75bd8fc ;  /* 0xf8a42704ff037424 */ /* 0x000fe400078e00ff */
[----:B------:R-:W-:-:S02]  /*0200*/  IMAD.MOV.U32 R4, RZ, RZ, -0x23270784 ;  /* 0xdcd8f87cff047424 */ /* 0x000fc400078e00ff */
[----:B------:R-:W-:-:S07]  /*0210*/  IMAD.MOV.U32 R5, RZ, RZ, 0x57fa2510 ;  /* 0x57fa2510ff057424 */ /* 0x000fce00078e00ff */
.L_x_10:
[----:B------:R-:W-:Y:S01]  /*0220*/  LOP3.LUT R8, R13, 0x3, RZ, 0xc0, !PT ;  /* 0x000000030d087812 */ /* 0x000fe200078ec0ff */
[----:B------:R-:W-:Y:S03]  /*0230*/  BSSY.RECONVERGENT B1, `(.L_x_2) ;  /* 0x0000247000017945 */ /* 0x000fe60003800200 */
[----:B------:R-:W-:-:S04]  /*0240*/  ISETP.NE.U32.AND P0, PT, R8, RZ, PT ;  /* 0x000000ff0800720c */ /* 0x000fc80003f05070 */
[----:B------:R-:W-:-:S13]  /*0250*/  ISETP.NE.AND.EX P0, PT, RZ, RZ, PT, P0 ;  /* 0x000000ffff00720c */ /* 0x000fda0003f05300 */
[----:B0-----:R-:W-:Y:S05]  /*0260*/  @!P0 BRA `(.L_x_3) ;  /* 0x00000024000c8947 */ /* 0x001fea0003800000 */
[----:B------:R-:W0:Y:S01]  /*0270*/  LDC.64 R10, c[0x4][RZ] ;  /* 0x01000000ff0a7b82 */ /* 0x000e220000000a00 */
[----:B------:R-:W-:Y:S01]  /*0280*/  IMAD.MOV.U32 R6, RZ, RZ, RZ ;  /* 0x000000ffff067224 */ /* 0x000fe200078e00ff */
[----:B------:R-:W-:Y:S01]  /*0290*/  CS2R R4, SRZ ;  /* 0x0000000000047805 */ /* 0x000fe2000001ff00 */
[----:B------:R-:W-:Y:S01]  /*02a0*/  IMAD.MOV.U32 R16, RZ, RZ, RZ ;  /* 0x000000ffff107224 */ /* 0x000fe200078e00ff */
[----:B------:R-:W-:Y:S01]  /*02b0*/  CS2R R2, SRZ ;  /* 0x0000000000027805 */ /* 0x000fe2000001ff00 */
[----:B0-----:R-:W-:-:S07]  /*02c0*/  IMAD.WIDE.U32 R10, R12, 0xc80, R10 ;  /* 0x00000c800c0a7825 */ /* 0x001fce00078e000a */
.L_x_5:
[----:B------:R-:W-:-:S06]  /*02d0*/  IMAD R15, R16, 0x4, R1 ;  /* 0x00000004100f7824 */ /* 0x000fcc00078e0201 */
[----:B------:R-:W5:Y:S01]  /*02e0*/  LDL R15, [R15+0x4] ;  /* 0x000004000f0f7983 */ /* 0x000f620000100800 */
[----:B------:R-:W-:-:S05]  /*02f0*/  UMOV UR4, URZ ;  /* 0x000000ff00047c82 */ /* 0x000fca0008000000 */
.L_x_4:
[----:B-----5:R-:W-:Y:S01]  /*0300*/  SHF.R.U32.HI R20, RZ, UR4, R15 ;  /* 0x00000004ff147c19 */ /* 0x020fe2000801160f */
[----:B------:R-:W-:-:S03]  /*0310*/  IMAD.SHL.U32 R8, R16, 0x20, RZ ;  /* 0x0000002010087824 */ /* 0x000fc600078e00ff */
[----:B------:R-:W-:Y:S01]  /*0320*/  LOP3.LUT R9, R20, 0x1, RZ, 0xc0, !PT ;  /* 0x0000000114097812 */ /* 0x000fe200078ec0ff */
[----:B------:R-:W-:-:S03]  /*0330*/  VIADD R8, R8, UR4 ;  /* 0x0000000408087c36 */ /* 0x000fc60008000000 */
[----:B------:R-:W-:Y:S01]  /*0340*/  ISETP.NE.U32.AND P0, PT, R9, 0x1, PT ;  /* 0x000000010900780c */ /* 0x000fe20003f05070 */
[----:B------:R-:W-:-:S03]  /*0350*/  IMAD R9, R8, 0x5, RZ ;  /* 0x0000000508097824 */ /* 0x000fc600078e02ff */
[----:B------:R-:W-:Y:S01]  /*0360*/  R2P PR, R20, 0x7e ;  /* 0x0000007e14007804 */ /* 0x000fe20000000000 */
[----:B------:R-:W-:-:S08]  /*0370*/  IMAD.WIDE.U32 R8, R9, 0x4, R10 ;  /* 0x0000000409087825 */ /* 0x000fd000078e000a */
[----:B------:R-:W2:Y:S04]  /*0380*/  @!P0 LDG.E R17, desc[UR10][R8.64] ;  /* 0x0000000a08118981 */ /* 0x000ea8000c1e1900 */
[----:B------:R-:W3:Y:S04]  /*0390*/  @P1 LDG.E R19, desc[UR10][R8.64+0x14] ;  /* 0x0000140a08131981 */ /* 0x000ee8000c1e1900 */
[----:B------:R-:W4:Y:S04]  /*03a0*/  @!P0 LDG.E R18, desc[UR10][R8.64+0x10] ;  /* 0x0000100a08128981 */ /* 0x000f28000c1e1900 */
[----:B------:R-:W4:Y:S04]  /*03b0*/  @P2 LDG.E R21, desc[UR10][R8.64+0x28] ;  /* 0x0000280a08152981 */ /* 0x000f28000c1e1900 */
[----:B------:R-:W4:Y:S04]  /*03c0*/  @P1 LDG.E R22, desc[UR10][R8.64+0x24] ;  /* 0x0000240a08161981 */ /* 0x000f28000c1e1900 */
[----:B------:R-:W4:Y:S04]  /*03d0*/  @P3 LDG.E R23, desc[UR10][R8.64+0x3c] ;  /* 0x00003c0a08173981 */ /* 0x000f28000c1e1900 */
[----:B------:R-:W4:Y:S04]  /*03e0*/  @P2 LDG.E R24, desc[UR10][R8.64+0x38] ;  /* 0x0000380a08182981 */ /* 0x000f28000c1e1900 */
[----:B------:R-:W4:Y:S04]  /*03f0*/  @P4 LDG.E R25, desc[UR10][R8.64+0x50] ;  /* 0x0000500a08194981 */ /* 0x000f28000c1e1900 */
[----:B------:R-:W4:Y:S01]  /*0400*/  @P5 LDG.E R27, desc[UR10][R8.64+0x64] ;  /* 0x0000640a081b5981 */ /* 0x000f22000c1e1900 */
[----:B--2---:R-:W-:-:S03]  /*0410*/  @!P0 LOP3.LUT R6, R6, R17, RZ, 0x3c, !PT ;  /* 0x0000001106068212 */ /* 0x004fc600078e3cff */
[----:B------:R-:W2:Y:S01]  /*0420*/  @!P0 LDG.E R17, desc[UR10][R8.64+0x4] ;  /* 0x0000040a08118981 */ /* 0x000ea2000c1e1900 */
[----:B---3--:R-:W-:-:S03]  /*0430*/  @P1 LOP3.LUT R6, R6, R19, RZ, 0x3c, !PT ;  /* 0x0000001306061212 */ /* 0x008fc600078e3cff */
[----:B------:R-:W3:Y:S01]  /*0440*/  @!P0 LDG.E R19, desc[UR10][R8.64+0xc] ;  /* 0x00000c0a08138981 */ /* 0x000ee2000c1e1900 */
[----:B----4-:R-:W-:-:S03]  /*0450*/  @!P0 LOP3.LUT R5, R5, R18, RZ, 0x3c, !PT ;  /* 0x0000001205058212 */ /* 0x010fc600078e3cff */
[----:B------:R-:W4:Y:S01]  /*0460*/  @!P0 LDG.E R18, desc[UR10][R8.64+0x8] ;  /* 0x0000080a08128981 */ /* 0x000f22000c1e1900 */
[----:B------:R-:W-:-:S03]  /*0470*/  @P2 LOP3.LUT R6, R6, R21, RZ, 0x3c, !PT ;  /* 0x0000001506062212 */ /* 0x000fc600078e3cff */
[----:B------:R-:W4:Y:S01]  /*0480*/  @P1 LDG.E R21, desc[UR10][R8.64+0x18] ;  /* 0x0000180a08151981 */ /* 0x000f22000c1e1900 */
[----:B------:R-:W-:-:S03]  /*0490*/  @P1 LOP3.LUT R5, R5, R22, RZ, 0x3c, !PT ;  /* 0x0000001605051212 */ /* 0x000fc600078e3cff */
[----:B------:R-:W4:Y:S01]  /*04a0*/  @P1 LDG.E R22, desc[UR10][R8.64+0x1c] ;  /* 0x00001c0a08161981 */ /* 0x000f22000c1e1900 */
[----:B------:R-:W-:-:S03]  /*04b0*/  @P3 LOP3.LUT R6, R6, R23, RZ, 0x3c, !PT ;  /* 0x0000001706063212 */ /* 0x000fc600078e3cff */
[----:B------:R-:W4:Y:S01]  /*04c0*/  @P1 LDG.E R23, desc[UR10][R8.64+0x20] ;  /* 0x0000200a08171981 */ /* 0x000f22000c1e1900 */
[----:B------:R-:W-:-:S03]  /*04d0*/  @P2 LOP3.LUT R5, R5, R24, RZ, 0x3c, !PT ;  /* 0x0000001805052212 */ /* 0x000fc600078e3cff */
[----:B------:R-:W4:Y:S01]  /*04e0*/  @P3 LDG.E R24, desc[UR10][R8.64+0x4c] ;  /* 0x00004c0a08183981 */ /* 0x000f22000c1e1900 */
[----:B--2---:R-:W-:-:S03]  /*04f0*/  @!P0 LOP3.LUT R2, R2, R17, RZ, 0x3c, !PT ;  /* 0x0000001102028212 */ /* 0x004fc600078e3cff */
[----:B------:R-:W2:Y:S01]  /*0500*/  @P2 LDG.E R17, desc[UR10][R8.64+0x2c] ;  /* 0x00002c0a08112981 */ /* 0x000ea2000c1e1900 */
[----:B---3--:R-:W-:-:S03]  /*0510*/  @!P0 LOP3.LUT R4, R4, R19, RZ, 0x3c, !PT ;  /* 0x0000001304048212 */ /* 0x008fc600078e3cff */
[----:B------:R-:W3:Y:S01]  /*0520*/  @P2 LDG.E R19, desc[UR10][R8.64+0x34] ;  /* 0x0000340a08132981 */ /* 0x000ee2000c1e1900 */
[----:B----4-:R-:W-:-:S03]  /*0530*/  @!P0 LOP3.LUT R3, R3, R18, RZ, 0x3c, !PT ;  /* 0x0000001203038212 */ /* 0x010fc600078e3cff */
[----:B------:R-:W4:Y:S01]  /*0540*/  @P2 LDG.E R18, desc[UR10][R8.64+0x30] ;  /* 0x0000300a08122981 */ /* 0x000f22000c1e1900 */
        /* <DEDUP_REMOVED lines=10> */
[----:B--2---:R-:W-:-:S03]  /*05f0*/  @P2 LOP3.LUT R2, R2, R17, RZ, 0x3c, !PT ;  /* 0x0000001102022212 */ /* 0x004fc600078e3cff */
[----:B------:R-:W2:Y:S01]  /*0600*/  @P4 LDG.E R17, desc[UR10][R8.64+0x54] ;  /* 0x0000540a08114981 */ /* 0x000ea2000c1e1900 */
[----:B---3--:R-:W-:-:S03]  /*0610*/  @P2 LOP3.LUT R4, R4, R19, RZ, 0x3c, !PT ;  /* 0x0000001304042212 */ /* 0x008fc600078e3cff */
[----:B------:R-:W3:Y:S01]  /*0620*/  @P4 LDG.E R19, desc[UR10][R8.64+0x5c] ;  /* 0x00005c0a08134981 */ /* 0x000ee2000c1e1900 */
[----:B----4-:R-:W-:-:S03]  /*0630*/  @P2 LOP3.LUT R3, R3, R18, RZ, 0x3c, !PT ;  /* 0x0000001203032212 */ /* 0x010fc600078e3cff */
        /* <DEDUP_REMOVED lines=9> */
[----:B------:R-:W-:Y:S02]  /*06d0*/  LOP3.LUT P0, RZ, R20, 0x80, RZ, 0xc0, !PT ;  /* 0x0000008014ff7812 */ /* 0x000fe4000780c0ff */
[----:B------:R-:W-:-:S04]  /*06e0*/  @P5 LOP3.LUT R6, R6, R27, RZ, 0x3c, !PT ;  /* 0x0000001b06065212 */ /* 0x000fc800078e3cff */
[----:B------:R-:W-:-:S07]  /*06f0*/  @P6 LOP3.LUT R6, R6, R25, RZ, 0x3c, !PT ;  /* 0x0000001906066212 */ /* 0x000fce00078e3cff */
[----:B------:R-:W4:Y:S04]  /*0700*/  @P0 LDG.E R25, desc[UR10][R8.64+0x8c] ;  /* 0x00008c0a08190981 */ /* 0x000f28000c1e1900 */
        /* <DEDUP_REMOVED lines=15> */
[----:B------:R-:W-:Y:S02]  /*0800*/  @P0 LOP3.LUT R6, R6, R25, RZ, 0x3c, !PT ;  /* 0x0000001906060212 */ /* 0x000fe400078e3cff */
[----:B--2---:R-:W-:Y:S02]  /*0810*/  @P6 LOP3.LUT R2, R2, R17, RZ, 0x3c, !PT ;  /* 0x0000001102026212 */ /* 0x004fe400078e3cff */
[----:B---3--:R-:W-:Y:S02]  /*0820*/  @P6 LOP3.LUT R4, R4, R19, RZ, 0x3c, !PT ;  /* 0x0000001304046212 */ /* 0x008fe400078e3cff */
[----:B----4-:R-:W-:Y:S02]  /*0830*/  @P6 LOP3.LUT R3, R3, R18, RZ, 0x3c, !PT ;  /* 0x0000001203036212 */ /* 0x010fe400078e3cff */
[----:B------:R-:W-:Y:S02]  /*0840*/  @P0 LOP3.LUT R2, R2, R21, RZ, 0x3c, !PT ;  /* 0x0000001502020212 */ /* 0x000fe400078e3cff */
[----:B------:R-:W-:-:S02]  /*0850*/  @P6 LOP3.LUT R5, R5, R22, RZ, 0x3c, !PT ;  /* 0x0000001605056212 */ /* 0x000fc400078e3cff */
[----:B------:R-:W-:Y:S02]  /*0860*/  @P0 LOP3.LUT R4, R4, R23, RZ, 0x3c, !PT ;  /* 0x0000001704040212 */ /* 0x000fe400078e3cff */
[----:B------:R-:W-:Y:S02]  /*0870*/  @P0 LOP3.LUT R5, R5, R26, RZ, 0x3c, !PT ;  /* 0x0000001a05050212 */ /* 0x000fe400078e3cff */
[----:B------:R-:W-:Y:S02]  /*0880*/  @P0 LOP3.LUT R3, R3, R24, RZ, 0x3c, !PT ;  /* 0x0000001803030212 */ /* 0x000fe400078e3cff */
[----:B------:R-:W-:-:S13]  /*0890*/  R2P PR, R20.B1, 0x7f ;  /* 0x0000007f14007804 */ /* 0x000fda0000001000 */
[----:B------:R-:W2:Y:S04]  /*08a0*/  @P0 LDG.E R17, desc[UR10][R8.64+0xa0] ;  /* 0x0000a00a08110981 */ /* 0x000ea8000c1e1900 */
[----:B------:R-:W3:Y:S04]  /*08b0*/  @P1 LDG.E R19, desc[UR10][R8.64+0xb4] ;  /* 0x0000b40a08131981 */ /* 0x000ee8000c1e1900 */
[----:B------:R-:W4:Y:S04]  /*08c0*/  @P0 LDG.E R22, desc[UR10][R8.64+0xa8] ;  /* 0x0000a80a08160981 */ /* 0x000f28000c1e1900 */
[----:B------:R-:W4:Y:S04]  /*08d0*/  @P0 LDG.E R21, desc[UR10][R8.64+0xac] ;  /* 0x0000ac0a08150981 */ /* 0x000f28000c1e1900 */
[----:B------:R-:W4:Y:S04]  /*08e0*/  @P0 LDG.E R24, desc[UR10][R8.64+0xb0] ;  /* 0x0000b00a08180981 */ /* 0x000f28000c1e1900 */
[----:B------:R-:W4:Y:S04]  /*08f0*/  @P2 LDG.E R23, desc[UR10][R8.64+0xc8] ;  /* 0x0000c80a08172981 */ /* 0x000f28000c1e1900 */
[----:B------:R-:W4:Y:S04]  /*0900*/  @P3 LDG.E R25, desc[UR10][R8.64+0xdc] ;  /* 0x0000dc0a08193981 */ /* 0x000f28000c1e1900 */
[----:B------:R-:W4:Y:S04]  /*0910*/  @P1 LDG.E R18, desc[UR10][R8.64+0xbc] ;  /* 0x0000bc0a08121981 */ /* 0x000f28000c1e1900 */
        /* <DEDUP_REMOVED lines=18> */
[----:B---3--:R-:W-:Y:S02]  /*0a40*/  @P0 LOP3.LUT R2, R2, R19, RZ, 0x3c, !PT ;  /* 0x0000001302020212 */ /* 0x008fe400078e3cff */
[----:B------:R-:W-:Y:S01]  /*0a50*/  LOP3.LUT P0, RZ, R20, 0x8000, RZ, 0xc0, !PT ;  /* 0x0000800014ff7812 */ /* 0x000fe2000780c0ff */
[----:B------:R-:W3:Y:S01]  /*0a60*/  @P1 LDG.E R19, desc[UR10][R8.64+0xc0] ;  /* 0x0000c00a08131981 */ /* 0x000ee2000c1e1900 */
[----:B--2---:R-:W-:-:S03]  /*0a70*/  @P1 LOP3.LUT R2, R2, R17, RZ, 0x3c, !PT ;  /* 0x0000001102021212 */ /* 0x004fc600078e3cff */
[----:B------:R-:W2:Y:S04]  /*0a80*/  @P1 LDG.E R20, desc[UR10][R8.64+0xc4] ;  /* 0x0000c40a08141981 */ /* 0x000ea8000c1e1900 */
[----:B------:R-:W2:Y:S01]  /*0a90*/  @P3 LDG.E R17, desc[UR10][R8.64+0xe0] ;  /* 0x0000e00a08113981 */ /* 0x000ea2000c1e1900 */
[----:B------:R-:W-:Y:S02]  /*0aa0*/  @P4 LOP3.LUT R6, R6, R27, RZ, 0x3c, !PT ;  /* 0x0000001b06064212 */ /* 0x000fe400078e3cff */
[----:B----4-:R-:W-:Y:S01]  /*0ab0*/  @P2 LOP3.LUT R2, R2, R21, RZ, 0x3c, !PT ;  /* 0x0000001502022212 */ /* 0x010fe200078e3cff */
[----:B------:R-:W4:Y:S01]  /*0ac0*/  @P0 LDG.E R26, desc[UR10][R8.64+0x13c] ;  /* 0x00013c0a081a0981 */ /* 0x000f22000c1e1900 */
[----:B------:R-:W-:-:S03]  /*0ad0*/  @P5 LOP3.LUT R6, R6, R29, RZ, 0x3c, !PT ;  /* 0x0000001d06065212 */ /* 0x000fc600078e3cff */
[----:B------:R-:W4:Y:S01]  /*0ae0*/  @P4 LDG.E R21, desc[UR10][R8.64+0xf4] ;  /* 0x0000f40a08154981 */ /* 0x000f22000c1e1900 */
[----:B------:R-:W-:-:S03]  /*0af0*/  @P2 LOP3.LUT R3, R3, R22, RZ, 0x3c, !PT ;  /* 0x0000001603032212 */ /* 0x000fc600078e3cff */
[----:B------:R-:W4:Y:S01]  /*0b00*/  @P4 LDG.E R22, desc[UR10][R8.64+0xf8] ;  /* 0x0000f80a08164981 */ /* 0x000f22000c1e1900 */
[----:B------:R-:W-:Y:S02]  /*0b10*/  @P6 LOP3.LUT R6, R6, R25, RZ, 0x3c, !PT ;  /* 0x0000001906066212 */ /* 0x000fe400078e3cff */
[----:B------:R-:W-:Y:S01]  /*0b20*/  @P3 LOP3.LUT R3, R3, R18, RZ, 0x3c, !PT ;  /* 0x0000001203033212 */ /* 0x000fe200078e3cff */
[----:B------:R-:W4:Y:S04]  /*0b30*/  @P0 LDG.E R25, desc[UR10][R8.64+0x12c] ;  /* 0x00012c0a08190981 */ /* 0x000f28000c1e1900 */
[----:B------:R-:W4:Y:S01]  /*0b40*/  @P5 LDG.E R18, desc[UR10][R8.64+0x10c] ;  /* 0x00010c0a08125981 */ /* 0x000f22000c1e1900 */
[----:B---3--:R-:W-:-:S03]  /*0b50*/  @P1 LOP3.LUT R4, R4, R19, RZ, 0x3c, !PT ;  /* 0x0000001304041212 */ /* 0x008fc600078e3cff */
[----:B------:R-:W3:Y:S01]  /*0b60*/  @P3 LDG.E R19, desc[UR10][R8.64+0xe8] ;  /* 0x0000e80a08133981 */ /* 0x000ee2000c1e1900 */
[----:B--2---:R-:W-:-:S03]  /*0b70*/  @P1 LOP3.LUT R5, R5, R20, RZ, 0x3c, !PT ;  /* 0x0000001405051212 */ /* 0x004fc600078e3cff */
[----:B------:R-:W2:Y:S01]  /*0b80*/  @P3 LDG.E R20, desc[UR10][R8.64+0xec] ;  /* 0x0000ec0a08143981 */ /* 0x000ea2000c1e1900 */
[----:B------:R-:W-:Y:S02]  /*0b90*/  @P2 LOP3.LUT R5, R5, R24, RZ, 0x3c, !PT ;  /* 0x0000001805052212 */ /* 0x000fe400078e3cff */
[----:B------:R-:W-:Y:S01]  /*0ba0*/  @P3 LOP3.LUT R2, R2, R17, RZ, 0x3c, !PT ;  /* 0x0000001102023212 */ /* 0x000fe200078e3cff */
[----:B------:R-:W2:Y:S01]  /*0bb0*/  @P4 LDG.E R24, desc[UR10][R8.64+0x100] ;  /* 0x0001000a08184981 */ /* 0x000ea2000c1e1900 */
[----:B------:R-:W-:-:S03]  /*0bc0*/  @P2 LOP3.LUT R4, R4, R23, RZ, 0x3c, !PT ;  /* 0x0000001704042212 */ /* 0x000fc600078e3cff */
[----:B------:R-:W2:Y:S04]  /*0bd0*/  @P5 LDG.E R17, desc[UR10][R8.64+0x108] ;  /* 0x0001080a08115981 */ /* 0x000ea8000c1e1900 */
[----:B------:R-:W2:Y:S01]  /*0be0*/  @P4 LDG.E R23, desc[UR10][R8.64+0xfc] ;  /* 0x0000fc0a08174981 */ /* 0x000ea2000c1e1900 */
[----:B----4-:R-:W-:Y:S02]  /*0bf0*/  @P4 LOP3.LUT R2, R2, R21, RZ, 0x3c, !PT ;  /* 0x0000001502024212 */ /* 0x010fe400078e3cff */
[----:B------:R-:W-:Y:S01]  /*0c00*/  @P4 LOP3.LUT R3, R3, R22, RZ, 0x3c, !PT ;  /* 0x0000001603034212 */ /* 0x000fe200078e3cff */
[----:B------:R-:W4:Y:S01]  /*0c10*/  @P6 LDG.E R21, desc[UR10][R8.64+0x11c] ;  /* 0x00011c0a08156981 */ /* 0x000f22000c1e1900 */
[----:B------:R-:W-:-:S03]  /*0c20*/  @P0 LOP3.LUT R6, R6, R25, RZ, 0x3c, !PT ;  /* 0x0000001906060212 */ /* 0x000fc600078e3cff */
[----:B------:R-:W4:Y:S01]  /*0c30*/  @P6 LDG.E R22, desc[UR10][R8.64+0x120] ;  /* 0x0001200a08166981 */ /* 0x000f22000c1e1900 */
[----:B------:R-:W-:-:S03]  /*0c40*/  @P5 LOP3.LUT R3, R3, R18, RZ, 0x3c, !PT ;  /* 0x0000001203035212 */ /* 0x000fc600078e3cff */
[----:B------:R-:W4:Y:S04]  /*0c50*/  @P0 LDG.E R18, desc[UR10][R8.64+0x134] ;  /* 0x0001340a08120981 */ /* 0x000f28000c1e1900 */
[----:B------:R-:W4:Y:S01]  /*0c60*/  @P0 LDG.E R25, desc[UR10][R8.64+0x138] ;  /* 0x0001380a08190981 */ /* 0x000f22000c1e1900 */
[----:B---3--:R-:W-:-:S03]  /*0c70*/  @P3 LOP3.LUT R4, R4, R19, RZ, 0x3c, !PT ;  /* 0x0000001304043212 */ /* 0x008fc600078e3cff */
[----:B------:R-:W3:Y:S01]  /*0c80*/  @P5 LDG.E R19, desc[UR10][R8.64+0x110] ;  /* 0x0001100a08135981 */ /* 0x000ee2000c1e1900 */
[----:B--2---:R-:W-:-:S03]  /*0c90*/  @P3 LOP3.LUT R5, R5, R20, RZ, 0x3c, !PT ;  /* 0x0000001405053212 */ /* 0x004fc600078e3cff */
[----:B------:R-:W2:Y:S01]  /*0ca0*/  @P5 LDG.E R20, desc[UR10][R8.64+0x114] ;  /* 0x0001140a08145981 */ /* 0x000ea2000c1e1900 */
[----:B------:R-:W-:-:S03]  /*0cb0*/  @P4 LOP3.LUT R5, R5, R24, RZ, 0x3c, !PT ;  /* 0x0000001805054212 */ /* 0x000fc600078e3cff */
[----:B------:R-:W2:Y:S01]  /*0cc0*/  @P6 LDG.E R24, desc[UR10][R8.64+0x128] ;  /* 0x0001280a08186981 */ /* 0x000ea2000c1e1900 */
[----:B------:R-:W-:-:S03]  /*0cd0*/  @P5 LOP3.LUT R2, R2, R17, RZ, 0x3c, !PT ;  /* 0x0000001102025212 */ /* 0x000fc600078e3cff */
[----:B------:R-:W2:Y:S01]  /*0ce0*/  @P6 LDG.E R17, desc[UR10][R8.64+0x124] ;  /* 0x0001240a08116981 */ /* 0x000ea2000c1e1900 */
[----:B------:R-:W-:-:S03]  /*0cf0*/  @P4 LOP3.LUT R4, R4, R23, RZ, 0x3c, !PT ;  /* 0x0000001704044212 */ /* 0x000fc600078e3cff */
[----:B------:R-:W2:Y:S01]  /*0d00*/  @P0 LDG.E R23, desc[UR10][R8.64+0x130] ;  /* 0x0001300a08170981 */ /* 0x000ea2000c1e1900 */
[----:B------:R-:W-:-:S04]  /*0d10*/  UIADD3 UR4, UPT, UPT, UR4, 0x10, URZ ;  /* 0x0000001004047890 */ /* 0x000fc8000fffe0ff */
[----:B------:R-:W-:Y:S01]  /*0d20*/  UISETP.NE.AND UP0, UPT, UR4, 0x20, UPT ;  /* 0x000000200400788c */ /* 0x000fe2000bf05270 */
[----:B----4-:R-:W-:Y:S02]  /*0d30*/  @P6 LOP3.LUT R2, R2, R21, RZ, 0x3c, !PT ;  /* 0x0000001502026212 */ /* 0x010fe400078e3cff */
[----:B------:R-:W-:-:S04]  /*0d40*/  @P6 LOP3.LUT R3, R3, R22, RZ, 0x3c, !PT ;  /* 0x0000001603036212 */ /* 0x000fc800078e3cff */
[----:B------:R-:W-:Y:S02]  /*0d50*/  @P0 LOP3.LUT R3, R3, R18, RZ, 0x3c, !PT ;  /* 0x0000001203030212 */ /* 0x000fe400078e3cff */
[----:B---3--:R-:W-:Y:S02]  /*0d60*/  @P5 LOP3.LUT R4, R4, R19, RZ, 0x3c, !PT ;  /* 0x0000001304045212 */ /* 0x008fe400078e3cff */
[----:B--2---:R-:W-:-:S04]  /*0d70*/  @P5 LOP3.LUT R5, R5, R20, RZ, 0x3c, !PT ;  /* 0x0000001405055212 */ /* 0x004fc800078e3cff */
[----:B------:R-:W-:Y:S02]  /*0d80*/  @P6 LOP3.LUT R5, R5, R24, RZ, 0x3c, !PT ;  /* 0x0000001805056212 */ /* 0x000fe400078e3cff */
[----:B------:R-:W-:Y:S02]  /*0d90*/  @P6 LOP3.LUT R4, R4, R17, RZ, 0x3c, !PT ;  /* 0x0000001104046212 */ /* 0x000fe400078e3cff */
[----:B------:R-:W-:Y:S02]  /*0da0*/  @P0 LOP3.LUT R5, R5, R26, RZ, 0x3c, !PT ;  /* 0x0000001a05050212 */ /* 0x000fe400078e3cff */
[----:B------:R-:W-:Y:S02]  /*0db0*/  @P0 LOP3.LUT R2, R2, R23, RZ, 0x3c, !PT ;  /* 0x0000001702020212 */ /* 0x000fe400078e3cff */
[----:B------:R-:W-:Y:S01]  /*0dc0*/  @P0 LOP3.LUT R4, R4, R25, RZ, 0x3c, !PT ;  /* 0x0000001904040212 */ /* 0x000fe200078e3cff */
[----:B------:R-:W-:Y:S06]  /*0dd0*/  BRA.U UP0, `(.L_x_4) ;  /* 0xfffffff500487547 */ /* 0x000fec000b83ffff */
[----:B------:R-:W-:-:S05]  /*0de0*/  VIADD R16, R16, 0x1 ;  /* 0x0000000110107836 */ /* 0x000fca0000000000 */
[----:B------:R-:W-:-:S13]  /*0df0*/  ISETP.NE.AND P0, PT, R16, 0x5, PT ;  /* 0x000000051000780c */ /* 0x000fda0003f05270 */
[----:B------:R-:W-:Y:S05]  /*0e00*/  @P0 BRA `(.L_x_5) ;  /* 0xfffffff400300947 */ /* 0x000fea000383ffff */
[----:B------:R-:W-:Y:S01]  /*0e10*/  LOP3.LUT R8, R13, 0x3, RZ, 0xc0, !PT ;  /* 0x000000030d087812 */ /* 0x000fe200078ec0ff */
[----:B------:R0:W-:Y:S03]  /*0e20*/  STL [R1+0x4], R6 ;  /* 0x0000040601007387 */ /* 0x0001e60000100800 */
[----:B------:R-:W-:Y:S01]  /*0e30*/  ISETP.NE.U32.AND P0, PT, R8, 0x1, PT ;  /* 0x000000010800780c */ /* 0x000fe20003f05070 */
[----:B------:R0:W-:Y:S03]  /*0e40*/  STL.64 [R1+0x8], R2 ;  /* 0x0000080201007387 */ /* 0x0001e60000100a00 */
[----:B------:R-:W-:Y:S01]  /*0e50*/  ISETP.NE.AND.EX P0, PT, RZ, RZ, PT, P0 ;  /* 0x000000ffff00720c */ /* 0x000fe20003f05300 */
[----:B------:R0:W-:-:S12]  /*0e60*/  STL.64 [R1+0x10], R4 ;  /* 0x0000100401007387 */ /* 0x0001d80000100a00 */
[----:B0-----:R-:W-:Y:S05]  /*0e70*/  @!P0 BRA `(.L_x_3) ;  /* 0x0000001800088947 */ /* 0x001fea0003800000 */
[----:B------:R-:W-:Y:S01]  /*0e80*/  UMOV UR4, URZ ;  /* 0x000000ff00047c82 */ /* 0x000fe20008000000 */
[----:B------:R-:W-:Y:S01]  /*0e90*/  UMOV UR5, URZ ;  /* 0x000000ff00057c82 */ /* 0x000fe20008000000 */
[----:B------:R-:W-:Y:S02]  /*0ea0*/  IMAD.MOV.U32 R6, RZ, RZ, RZ ;  /* 0x000000ffff067224 */ /* 0x000fe400078e00ff */
[----:B------:R-:W-:Y:S02]  /*0eb0*/  IMAD.MOV.U32 R16, RZ, RZ, RZ ;  /* 0x000000ffff107224 */ /* 0x000fe400078e00ff */
[----:B------:R-:W-:Y:S02]  /*0ec0*/  IMAD.U32 R5, RZ, RZ, UR4 ;  /* 0x00000004ff057e24 */ /* 0x000fe4000f8e00ff */
[----:B------:R-:W-:Y:S02]  /*0ed0*/  IMAD.U32 R4, RZ, RZ, UR5 ;  /* 0x00000005ff047e24 */ /* 0x000fe4000f8e00ff */
[----:B------:R-:W-:-:S02]  /*0ee0*/  IMAD.U32 R3, RZ, RZ, UR4 ;  /* 0x00000004ff037e24 */ /* 0x000fc4000f8e00ff */
[----:B------:R-:W-:-:S07]  /*0ef0*/  IMAD.U32 R2, RZ, RZ, UR5 ;  /* 0x00000005ff027e24 */ /* 0x000fce000f8e00ff */
.L_x_7:
[----:B------:R-:W-:-:S06]  /*0f00*/  IMAD R15, R16, 0x4, R1 ;  /* 0x00000004100f7824 */ /* 0x000fcc00078e0201 */
[----:B------:R-:W5:Y:S01]  /*0f10*/  LDL R15, [R15+0x4] ;  /* 0x000004000f0f7983 */ /* 0x000f620000100800 */
[----:B------:R-:W-:-:S05]  /*0f20*/  UMOV UR4, URZ ;  /* 0x000000ff00047c82 */ /* 0x000fca0008000000 */
.L_x_6:
        /* <DEDUP_REMOVED lines=183> */
[----:B0-----:R-:W-:Y:S05]  /*1aa0*/  @P0 BRA `(.L_x_3) ;  /* 0x0000000800fc0947 */ /* 0x001fea0003800000 */
        /* <DEDUP_REMOVED lines=8> */
.L_x_9:
[----:B------:R-:W-:-:S06]  /*1b30*/  IMAD R15, R16, 0x4, R1 ;  /* 0x00000004100f7824 */ /* 0x000fcc00078e0201 */
[----:B------:R-:W5:Y:S01]  /*1b40*/  LDL R15, [R15+0x4] ;  /* 0x000004000f0f7983 */ /* 0x000f620000100800 */
[----:B------:R-:W-:-:S05]  /*1b50*/  UMOV UR4, URZ ;  /* 0x000000ff00047c82 */ /* 0x000fca0008000000 */
.L_x_8:
        /* <DEDUP_REMOVED lines=177> */
[----:B------:R0:W-:Y:S04]  /*2670*/  STL [R1+0x4], R6 ;  /* 0x0000040601007387 */ /* 0x0001e80000100800 */
[----:B------:R0:W-:Y:S04]  /*2680*/  STL.64 [R1+0x8], R2 ;  /* 0x0000080201007387 */ /* 0x0001e80000100a00 */
[----:B------:R0:W-:Y:S02]  /*2690*/  STL.64 [R1+0x10], R4 ;  /* 0x0000100401007387 */ /* 0x0001e40000100a00 */
.L_x_3:
[----:B------:R-:W-:Y:S05]  /*26a0*/  BSYNC.RECONVERGENT B1 ;  /* 0x0000000000017941 */ /* 0x000fea0003800200 */
.L_x_2:
[C---:B------:R-:W-:Y:S01]  /*26b0*/  ISETP.GT.U32.AND P0, PT, R13.reuse, 0x3, PT ;  /* 0x000000030d00780c */ /* 0x040fe20003f04070 */
[----:B------:R-:W-:Y:S01]  /*26c0*/  VIADD R12, R12, 0x1 ;  /* 0x000000010c0c7836 */ /* 0x000fe20000000000 */
[--C-:B------:R-:W-:Y:S02]  /*26d0*/  SHF.R.U64 R13, R13, 0x2, R14.reuse ;  /* 0x000000020d0d7819 */ /* 0x100fe4000000120e */
[----:B------:R-:W-:Y:S02]  /*26e0*/  ISETP.GT.U32.AND.EX P0, PT, R14, RZ, PT, P0 ;  /* 0x000000ff0e00720c */ /* 0x000fe40003f04100 */
[----:B------:R-:W-:-:S11]  /*26f0*/  SHF.R.U32.HI R14, RZ, 0x2, R14 ;  /* 0x00000002ff0e7819 */ /* 0x000fd6000001160e */
[----:B------:R-:W-:Y:S05]  /*2700*/  @P0 BRA `(.L_x_10) ;  /* 0xffffffd800c40947 */ /* 0x000fea000383ffff */
.L_x_1:
[----:B------:R-:W-:Y:S05]  /*2710*/  BSYNC.RECONVERGENT B0 ;  /* 0x0000000000007941 */ /* 0x000fea0003800200 */
.L_x_0:
[----:B------:R-:W1:Y:S02]  /*2720*/  LDCU UR4, c[0x0][0x390] ;  /* 0x00007200ff0477ac */ /* 0x000e640008000800 */
[----:B-1----:R-:W-:-:S13]  /*2730*/  ISETP.GE.AND P0, PT, R7, UR4, PT ;  /* 0x0000000407007c0c */ /* 0x002fda000bf06270 */
[----:B------:R-:W-:Y:S05]  /*2740*/  @P0 EXIT ;  /* 0x000000000000094d */ /* 0x000fea0003800000 */
[----:B------:R-:W1:Y:S01]  /*2750*/  LDCU.64 UR8, c[0x0][0x388] ;  /* 0x00007100ff0877ac */ /* 0x000e620008000a00 */
[----:B------:R-:W-:Y:S01]  /*2760*/  IMAD.MOV.U32 R15, RZ, RZ, 0x1 ;  /* 0x00000001ff0f7424 */ /* 0x000fe200078e00ff */
[----:B-1----:R-:W-:Y:S02]  /*2770*/  UIMAD UR4, UR9, UR8, -0x1 ;  /* 0xffffffff090474a4 */ /* 0x002fe4000f8e0208 */
[----:B------:R-:W-:-:S04]  /*2780*/  UISETP.GT.AND UP0, UPT, UR8, 0x1, UPT ;  /* 0x000000010800788c */ /* 0x000fc8000bf04270 */
[----:B------:R-:W-:-:S05]  /*2790*/  SHF.L.U32 R15, R15, UR4, RZ ;  /* 0x000000040f0f7c19 */ /* 0x000fca00080006ff */
[----:B------:R-:W-:Y:S01]  /*27a0*/  VIADD R15, R15, 0x1 ;  /* 0x000000010f0f7836 */ /* 0x000fe20000000000 */
[----:B------:R-:W-:Y:S06]  /*27b0*/  BRA.U UP0, `(.L_x_11) ;  /* 0x0000000100447547 */ /* 0x000fec000b800000 */
.L_x_13:
[----:B0-----:R-:W-:-:S07]  /*27c0*/  CS2R R2, SR_CLOCKLO ;  /* 0x0000000000027805 */ /* 0x001fce0000015000 */
.L_x_12:
[----:B------:R-:W-:-:S06]  /*27d0*/  CS2R R4, SR_CLOCKLO ;  /* 0x0000000000047805 */ /* 0x000fcc0000015000 */
[----:B------:R-:W-:-:S05]  /*27e0*/  IADD3 R6, P0, PT, -R2, R4, RZ ;  /* 0x0000000402067210 */ /* 0x000fca0007f1e1ff */
[----:B------:R-:W-:Y:S01]  /*27f0*/  IMAD.X R4, R5, 0x1, ~R3, P0 ;  /* 0x0000000105047824 */ /* 0x000fe200000e0e03 */
[----:B------:R-:W-:-:S04]  /*2800*/  ISETP.GE.U32.AND P0, PT, R6, 0xa6e49c0, PT ;  /* 0x0a6e49c00600780c */ /* 0x000fc80003f06070 */
[----:B------:R-:W-:-:S13]  /*2810*/  ISETP.GE.U32.AND.EX P0, PT, R4, RZ, PT, P0 ;  /* 0x000000ff0400720c */ /* 0x000fda0003f06100 */
[----:B------:R-:W-:Y:S05]  /*2820*/  @!P0 BRA `(.L_x_12) ;  /* 0xfffffffc00e88947 */ /* 0x000fea000383ffff */
[----:B------:R-:W0:Y:S01]  /*2830*/  LDCU UR4, c[0x0][0x388] ;  /* 0x00007100ff0477ac */ /* 0x000e220008000800 */
[----:B------:R-:W1:Y:S01]  /*2840*/  LDC.64 R2, c[0x0][0x380] ;  /* 0x0000e000ff027b82 */ /* 0x000e620000000a00 */
[----:B0-----:R-:W-:Y:S01]  /*2850*/  IMAD R5, R7, UR4, RZ ;  /* 0x0000000407057c24 */ /* 0x001fe2000f8e02ff */
[----:B------:R-:W0:Y:S01]  /*2860*/  LDCU UR4, c[0x0][0x390] ;  /* 0x00007200ff0477ac */ /* 0x000e220008000800 */
[----:B------:R-:W-:Y:S02]  /*2870*/  IMAD.IADD R7, R0, 0x1, R7 ;  /* 0x0000000100077824 */ /* 0x000fe400078e0207 */
[----:B-1----:R-:W-:-:S05]  /*2880*/  IMAD.WIDE R2, R5, 0x4, R2 ;  /* 0x0000000405027825 */ /* 0x002fca00078e0202 */
[----:B------:R1:W-:Y:S01]  /*2890*/  STG.E desc[UR10][R2.64], R15 ;  /* 0x0000000f02007986 */ /* 0x0003e2000c10190a */
[----:B0-----:R-:W-:-:S13]  /*28a0*/  ISETP.GE.AND P0, PT, R7, UR4, PT ;  /* 0x0000000407007c0c */ /* 0x001fda000bf06270 */
[----:B-1----:R-:W-:Y:S05]  /*28b0*/  @!P0 BRA `(.L_x_13) ;  /* 0xfffffffc00c08947 */ /* 0x002fea000383ffff */
[----:B------:R-:W-:Y:S05]  /*28c0*/  EXIT ;  /* 0x000000000000794d */ /* 0x000fea0003800000 */
.L_x_11:
[----:B------:R-:W-:Y:S01]  /*28d0*/  UIADD3 UR4, UPT, UPT, UR8, -0x1, URZ ;  /* 0xffffffff08047890 */ /* 0x000fe2000fffe0ff */
[----:B------:R-:W-:Y:S01]  /*28e0*/  I2FP.F32.S32 R13, R15 ;  /* 0x0000000f000d7245 */ /* 0x000fe20000201400 */
[----:B------:R-:W-:Y:S01]  /*28f0*/  IMAD.MOV.U32 R12, RZ, RZ, 0x3198c20f ;  /* 0x3198c20fff0c7424 */ /* 0x000fe200078e00ff */
[----:B------:R-:W-:Y:S02]  /*2900*/  UIADD3 UR5, UPT, UPT, UR8, -0x2, URZ ;  /* 0xfffffffe08057890 */ /* 0x000fe4000fffe0ff */
[----:B------:R-:W-:Y:S02]  /*2910*/  ULOP3.LUT UR6, UR4, 0xfffffffc, URZ, 0xc0, !UPT ;  /* 0xfffffffc04067892 */ /* 0x000fe4000f8ec0ff */
[----:B------:R-:W-:Y:S02]  /*2920*/  ULOP3.LUT UR4, UR4, 0x3, URZ, 0xc0, !UPT ;  /* 0x0000000304047892 */ /* 0x000fe4000f8ec0ff */
[----:B------:R-:W-:-:S12]  /*2930*/  UIADD3 UR6, UPT, UPT, -UR6, URZ, URZ ;  /* 0x000000ff06067290 */ /* 0x000fd8000fffe1ff */
.L_x_19:
[----:B-12---:R-:W-:-:S07]  /*2940*/  CS2R R8, SR_CLOCKLO ;  /* 0x0000000000087805 */ /* 0x006fce0000015000 */
.L_x_14:
[----:B------:R-:W-:-:S06]  /*2950*/  CS2R R10, SR_CLOCKLO ;  /* 0x00000000000a7805 */ /* 0x000fcc0000015000 */
[----:B------:R-:W-:-:S05]  /*2960*/  IADD3 R18, P0, PT, -R8, R10, RZ ;  /* 0x0000000a08127210 */ /* 0x000fca0007f1e1ff */
[----:B------:R-:W-:Y:S01]  /*2970*/  IMAD.X R10, R11, 0x1, ~R9, P0 ;  /* 0x000000010b0a7824 */ /* 0x000fe200000e0e09 */
[----:B------:R-:W-:-:S04]  /*2980*/  ISETP.GE.U32.AND P0, PT, R18, 0xa6e49c0, PT ;  /* 0x0a6e49c01200780c */ /* 0x000fc80003f06070 */
[----:B------:R-:W-:-:S13]  /*2990*/  ISETP.GE.U32.AND.EX P0, PT, R10, RZ, PT, P0 ;  /* 0x000000ff0a00720c */ /* 0x000fda0003f06100 */
[----:B------:R-:W-:Y:S05]  /*29a0*/  @!P0 BRA `(.L_x_14) ;  /* 0xfffffffc00e88947 */ /* 0x000fea000383ffff */
[----:B------:R-:W1:Y:S01]  /*29b0*/  LDC.64 R8, c[0x0][0x380] ;  /* 0x0000e000ff087b82 */ /* 0x000e620000000a00 */
[----:B------:R-:W2:Y:S01]  /*29c0*/  LDCU UR7, c[0x0][0x388] ;  /* 0x00007100ff0777ac */ /* 0x000ea20008000800 */
[----:B------:R-:W-:Y:S02]  /*29d0*/  IMAD.MOV.U32 R18, RZ, RZ, 0x1 ;  /* 0x00000001ff127424 */ /* 0x000fe400078e00ff */
[----:B--2---:R-:W-:-:S04]  /*29e0*/  IMAD R11, R7, UR7, RZ ;  /* 0x00000007070b7c24 */ /* 0x004fc8000f8e02ff */
[----:B-1----:R-:W-:-:S05]  /*29f0*/  IMAD.WIDE R8, R11, 0x4, R8 ;  /* 0x000000040b087825 */ /* 0x002fca00078e0208 */
[----:B------:R1:W-:Y:S02]  /*2a00*/  STG.E desc[UR10][R8.64], R15 ;  /* 0x0000000f08007986 */ /* 0x0003e4000c10190a */
.L_x_18:
[----:B--2---:R-:W-:Y:S01]  /*2a10*/  SHF.R.U32.HI R11, RZ, 0x2, R6 ;  /* 0x00000002ff0b7819 */ /* 0x004fe20000011606 */
[----:B------:R-:W2:Y:S01]  /*2a20*/  LDC R19, c[0x0][0x388] ;  /* 0x0000e200ff137b82 */ /* 0x000ea20000000800 */
[----:B------:R-:W-:Y:S01]  /*2a30*/  IMAD.SHL.U32 R10, R5, 0x10, RZ ;  /* 0x00000010050a7824 */ /* 0x000fe200078e00ff */
[----:B------:R-:W-:Y:S01]  /*2a40*/  UISETP.GE.U32.AND UP0, UPT, UR5, 0x3, UPT ;  /* 0x000000030500788c */ /* 0x000fe2000bf06070 */
[----:B------:R-:W-:Y:S01]  /*2a50*/  LOP3.LUT R11, R11, R6, RZ, 0x3c, !PT ;  /* 0x000000060b0b7212 */ /* 0x000fe200078e3cff */
[----:B------:R-:W-:Y:S02]  /*2a60*/  VIADD R21, R12, 0x587c5 ;  /* 0x000587c50c157836 */ /* 0x000fe40000000000 */
[----:B------:R-:W-:Y:S02]  /*2a70*/  IMAD.MOV.U32 R22, RZ, RZ, R12 ;  /* 0x000000ffff167224 */ /* 0x000fe400078e000c */
[----:B------:R-:W-:-:S05]  /*2a80*/  IMAD.SHL.U32 R20, R11, 0x2, RZ ;  /* 0x000000020b147824 */ /* 0x000fca00078e00ff */
[----:B------:R-:W-:Y:S01]  /*2a90*/  LOP3.LUT R10, R11, R20, R10, 0x96, !PT ;  /* 0x000000140b0a7212 */ /* 0x000fe200078e960a */
[----:B------:R-:W-:-:S03]  /*2aa0*/  IMAD.MOV.U32 R11, RZ, RZ, 0x2f800000 ;  /* 0x2f800000ff0b7424 */ /* 0x000fc600078e00ff */
[----:B------:R-:W-:-:S05]  /*2ab0*/  LOP3.LUT R10, R10, R5, RZ, 0x3c, !PT ;  /* 0x000000050a0a7212 */ /* 0x000fca00078e3cff */
[----:B------:R-:W-:Y:S02]  /*2ac0*/  IMAD.IADD R20, R10, 0x1, R21 ;  /* 0x000000010a147824 */ /* 0x000fe400078e0215 */
[----:B--2---:R-:W-:-:S03]  /*2ad0*/  IMAD R12, R19, 0x587c5, R12 ;  /* 0x000587c5130c7824 */ /* 0x004fc600078e020c */
[----:B------:R-:W-:-:S05]  /*2ae0*/  I2FP.F32.U32 R20, R20 ;  /* 0x0000001400147245 */ /* 0x000fca0000201000 */
[----:B------:R-:W-:Y:S01]  /*2af0*/  FFMA R20, R20, R11, 1.1641532182693481445e-10 ;  /* 0x2f00000014147423 */ /* 0x000fe2000000000b */
[----:B------:R-:W-:Y:S06]  /*2b00*/  BRA.U !UP0, `(.L_x_15) ;  /* 0x0000000108e07547 */ /* 0x000fec000b800000 */
[----:B------:R-:W-:Y:S02]  /*2b10*/  VIADD R21, R22, 0x10974f ;  /* 0x0010974f16157836 */ /* 0x000fe40000000000 */
[----:B------:R-:W-:-:S07]  /*2b20*/  IMAD.U32 R22, RZ, RZ, UR6 ;  /* 0x00000006ff167e24 */ /* 0x000fce000f8e00ff */
.L_x_16:
[----:B------:R-:W-:Y:S01]  /*2b30*/  SHF.R.U32.HI R17, RZ, 0x2, R2 ;  /* 0x00000002ff117819 */ /* 0x000fe20000011602 */
[----:B------:R-:W-:Y:S01]  /*2b40*/  VIADD R22, R22, 0x4 ;  /* 0x0000000416167836 */ /* 0x000fe20000000000 */
[----:B------:R-:W-:Y:S02]  /*2b50*/  SHF.R.U32.HI R14, RZ, 0x2, R3 ;  /* 0x00000002ff0e7819 */ /* 0x000fe40000011603 */
[----:B------:R-:W-:Y:S01]  /*2b60*/  LOP3.LUT R17, R17, R2, RZ, 0x3c, !PT ;  /* 0x0000000211117212 */ /* 0x000fe200078e3cff */
[----:B0-----:R-:W-:Y:S01]  /*2b70*/  IMAD.SHL.U32 R2, R10, 0x10, RZ ;  /* 0x000000100a027824 */ /* 0x001fe200078e00ff */
[----:B------:R-:W-:-:S03]  /*2b80*/  ISETP.NE.AND P0, PT, R22, RZ, PT ;  /* 0x000000ff1600720c */ /* 0x000fc60003f05270 */
[----:B------:R-:W-:-:S05]  /*2b90*/  IMAD.SHL.U32 R6, R17, 0x2, RZ ;  /* 0x0000000211067824 */ /* 0x000fca00078e00ff */
[----:B------:R-:W-:Y:S02]  /*2ba0*/  LOP3.LUT R17, R17, R6, R2, 0x96, !PT ;  /* 0x0000000611117212 */ /* 0x000fe400078e9602 */
[----:B------:R-:W-:Y:S02]  /*2bb0*/  LOP3.LUT R2, R14, R3, RZ, 0x3c, !PT ;  /* 0x000000030e027212 */ /* 0x000fe400078e3cff */
[----:B------:R-:W-:Y:S02]  /*2bc0*/  LOP3.LUT R14, R17, R10, RZ, 0x3c, !PT ;  /* 0x0000000a110e7212 */ /* 0x000fe400078e3cff */
[----:B------:R-:W-:Y:S01]  /*2bd0*/  SHF.R.U32.HI R17, RZ, 0x2, R4 ;  /* 0x00000002ff117819 */ /* 0x000fe20000011604 */
[----:B------:R-:W-:Y:S02]  /*2be0*/  IMAD.SHL.U32 R6, R2, 0x2, RZ ;  /* 0x0000000202067824 */ /* 0x000fe400078e00ff */
[----:B------:R-:W-:Y:S01]  /*2bf0*/  IMAD.SHL.U32 R3, R14, 0x10, RZ ;  /* 0x000000100e037824 */ /* 0x000fe200078e00ff */
[----:B------:R-:W-:-:S04]  /*2c00*/  LOP3.LUT R17, R17, R4, RZ, 0x3c, !PT ;  /* 0x0000000411117212 */ /* 0x000fc800078e3cff */
[----:B------:R-:W-:Y:S02]  /*2c10*/  LOP3.LUT R3, R2, R6, R3, 0x96, !PT ;  /* 0x0000000602037212 */ /* 0x000fe400078e9603 */
[----:B------:R-:W-:Y:S02]  /*2c20*/  SHF.R.U32.HI R6, RZ, 0x2, R5 ;  /* 0x00000002ff067819 */ /* 0x000fe40000011605 */
[----:B------:R-:W-:Y:S01]  /*2c30*/  LOP3.LUT R16, R3, R14, RZ, 0x3c, !PT ;  /* 0x0000000e03107212 */ /* 0x000fe200078e3cff */
[----:B------:R-:W-:Y:S01]  /*2c40*/  IMAD.SHL.U32 R3, R17, 0x2, RZ ;  /* 0x0000000211037824 */ /* 0x000fe200078e00ff */
[----:B------:R-:W-:Y:S02]  /*2c50*/  LOP3.LUT R6, R6, R5, RZ, 0x3c, !PT ;  /* 0x0000000506067212 */ /* 0x000fe400078e3cff */
[----:B------:R-:W-:Y:S01]  /*2c60*/  IADD3 R2, PT, PT, R21, -0x587c5, R14 ;  /* 0xfffa783b15027810 */ /* 0x000fe20007ffe00e */
[----:B------:R-:W-:Y:S02]  /*2c70*/  IMAD.SHL.U32 R4, R16, 0x10, RZ ;  /* 0x0000001010047824 */ /* 0x000fe400078e00ff */
[----:B------:R-:W-:Y:S01]  /*2c80*/  IMAD.SHL.U32 R23, R6, 0x2, RZ ;  /* 0x0000000206177824 */ /* 0x000fe200078e00ff */
[----:B------:R-:W-:-:S02]  /*2c90*/  I2FP.F32.U32 R2, R2 ;  /* 0x0000000200027245 */ /* 0x000fc40000201000 */
[----:B------:R-:W-:Y:S01]  /*2ca0*/  LOP3.LUT R17, R17, R3, R4, 0x96, !PT ;  /* 0x0000000311117212 */ /* 0x000fe200078e9604 */
[----:B------:R-:W-:Y:S02]  /*2cb0*/  IMAD.IADD R4, R16, 0x1, R21 ;  /* 0x0000000110047824 */ /* 0x000fe400078e0215 */
[-C--:B------:R-:W-:Y:S01]  /*2cc0*/  FFMA R3, R2, R11.reuse, 1.1641532182693481445e-10 ;  /* 0x2f00000002037423 */ /* 0x080fe2000000000b */
[----:B------:R-:W-:Y:S01]  /*2cd0*/  LOP3.LUT R17, R17, R16, RZ, 0x3c, !PT ;  /* 0x0000001011117212 */ /* 0x000fe200078e3cff */
[----:B------:R-:W-:Y:S01]  /*2ce0*/  IMAD.MOV.U32 R2, RZ, RZ, R10 ;  /* 0x000000ffff027224 */ /* 0x000fe200078e000a */
[----:B------:R-:W-:Y:S01]  /*2cf0*/  I2FP.F32.U32 R4, R4 ;  /* 0x0000000400047245 */ /* 0x000fe20000201000 */
[----:B------:R-:W-:Y:S02]  /*2d00*/  FADD R3, R3, R20 ;  /* 0x0000001403037221 */ /* 0x000fe40000000000 */
[----:B------:R-:W-:Y:S02]  /*2d10*/  IMAD.SHL.U32 R5, R17, 0x10, RZ ;  /* 0x0000001011057824 */ /* 0x000fe400078e00ff */
[----:B------:R-:W-:-:S03]  /*2d20*/  FFMA R4, R4, R11, 1.1641532182693481445e-10 ;  /* 0x2f00000004047423 */ /* 0x000fc6000000000b */
[----:B------:R-:W-:Y:S01]  /*2d30*/  LOP3.LUT R6, R6, R23, R5, 0x96, !PT ;  /* 0x0000001706067212 */ /* 0x000fe200078e9605 */
[----:B------:R-:W-:Y:S01]  /*2d40*/  FADD R3, R3, R4 ;  /* 0x0000000403037221 */ /* 0x000fe20000000000 */
[C-C-:B------:R-:W-:Y:S02]  /*2d50*/  IADD3 R5, PT, PT, R21.reuse, 0x587c5, R17.reuse ;  /* 0x000587c515057810 */ /* 0x140fe40007ffe011 */
[----:B------:R-:W-:Y:S02]  /*2d60*/  LOP3.LUT R10, R6, R17, RZ, 0x3c, !PT ;  /* 0x00000011060a7212 */ /* 0x000fe400078e3cff */
[----:B------:R-:W-:Y:S02]  /*2d70*/  I2FP.F32.U32 R6, R5 ;  /* 0x0000000500067245 */ /* 0x000fe40000201000 */
[C---:B------:R-:W-:Y:S01]  /*2d80*/  IADD3 R5, PT, PT, R21.reuse, 0xb0f8a, R10 ;  /* 0x000b0f8a15057810 */ /* 0x040fe20007ffe00a */
[----:B------:R-:W-:Y:S02]  /*2d90*/  VIADD R21, R21, 0x161f14 ;  /* 0x00161f1415157836 */ /* 0x000fe40000000000 */
[----:B------:R-:W-:Y:S01]  /*2da0*/  FFMA R6, R6, R11, 1.1641532182693481445e-10 ;  /* 0x2f00000006067423 */ /* 0x000fe2000000000b */
[----:B------:R-:W-:Y:S01]  /*2db0*/  I2FP.F32.U32 R4, R5 ;  /* 0x0000000500047245 */ /* 0x000fe20000201000 */
[----:B------:R-:W-:-:S02]  /*2dc0*/  IMAD.MOV.U32 R5, RZ, RZ, R17 ;  /* 0x000000ffff057224 */ /* 0x000fc400078e0011 */
[----:B------:R-:W-:Y:S02]  /*2dd0*/  FADD R3, R3, R6 ;  /* 0x0000000603037221 */ /* 0x000fe40000000000 */
[----:B------:R-:W-:-:S04]  /*2de0*/  FFMA R4, R4, R11, 1.1641532182693481445e-10 ;  /* 0x2f00000004047423 */ /* 0x000fc8000000000b */
[----:B------:R-:W-:Y:S01]  /*2df0*/  FADD R20, R3, R4 ;  /* 0x0000000403147221 */ /* 0x000fe20000000000 */
[----:B------:R-:W-:Y:S02]  /*2e00*/  IMAD.MOV.U32 R3, RZ, RZ, R14 ;  /* 0x000000ffff037224 */ /* 0x000fe400078e000e */
[----:B------:R-:W-:Y:S01]  /*2e10*/  IMAD.MOV.U32 R4, RZ, RZ, R16 ;  /* 0x000000ffff047224 */ /* 0x000fe200078e0010 */
[----:B------:R-:W-:Y:S06]  /*2e20*/  @P0 BRA `(.L_x_16) ;  /* 0xfffffffc00400947 */ /* 0x000fec000383ffff */
[----:B------:R-:W-:Y:S02]  /*2e30*/  IMAD.MOV.U32 R6, RZ, RZ, R2 ;  /* 0x000000ffff067224 */ /* 0x000fe400078e0002 */
[----:B------:R-:W-:Y:S02]  /*2e40*/  VIADD R21, R21, 0xfff4f076 ;  /* 0xfff4f07615157836 */ /* 0x000fe40000000000 */
[----:B------:R-:W-:Y:S02]  /*2e50*/  IMAD.MOV.U32 R5, RZ, RZ, R17 ;  /* 0x000000ffff057224 */ /* 0x000fe400078e0011 */
[----:B------:R-:W-:Y:S02]  /*2e60*/  IMAD.MOV.U32 R4, RZ, RZ, R16 ;  /* 0x000000ffff047224 */ /* 0x000fe400078e0010 */
[----:B------:R-:W-:Y:S02]  /*2e70*/  IMAD.MOV.U32 R3, RZ, RZ, R14 ;  /* 0x000000ffff037224 */ /* 0x000fe400078e000e */
[----:B------:R-:W-:-:S07]  /*2e80*/  IMAD.MOV.U32 R2, RZ, RZ, R6 ;  /* 0x000000ffff027224 */ /* 0x000fce00078e0006 */
.L_x_15:
[----:B------:R-:W-:Y:S01]  /*2e90*/  UISETP.NE.AND UP0, UPT, UR4, URZ, UPT ;  /* 0x000000ff0400728c */ /* 0x000fe2000bf05270 */
[----:B------:R-:W-:Y:S02]  /*2ea0*/  IMAD.MOV.U32 R24, RZ, RZ, R3 ;  /* 0x000000ffff187224 */ /* 0x000fe400078e0003 */
[----:B------:R-:W-:Y:S02]  /*2eb0*/  IMAD.MOV.U32 R25, RZ, RZ, R2 ;  /* 0x000000ffff197224 */ /* 0x000fe400078e0002 */
[----:B------:R-:W-:Y:S02]  /*2ec0*/  IMAD.MOV.U32 R22, RZ, RZ, R5 ;  /* 0x000000ffff167224 */ /* 0x000fe400078e0005 */
[----:B------:R-:W-:Y:S02]  /*2ed0*/  IMAD.MOV.U32 R23, RZ, RZ, R4 ;  /* 0x000000ffff177224 */ /* 0x000fe400078e0004 */
[----:B0-----:R-:W-:Y:S02]  /*2ee0*/  IMAD.MOV.U32 R4, RZ, RZ, R17 ;  /* 0x000000ffff047224 */ /* 0x001fe400078e0011 */
[----:B------:R-:W-:-:S02]  /*2ef0*/  IMAD.MOV.U32 R3, RZ, RZ, R16 ;  /* 0x000000ffff037224 */ /* 0x000fc400078e0010 */
[----:B------:R-:W-:Y:S02]  /*2f00*/  IMAD.MOV.U32 R2, RZ, RZ, R14 ;  /* 0x000000ffff027224 */ /* 0x000fe400078e000e */
[----:B------:R-:W-:Y:S01]  /*2f10*/  IMAD.MOV.U32 R5, RZ, RZ, R10 ;  /* 0x000000ffff057224 */ /* 0x000fe200078e000a */
[----:B------:R-:W-:Y:S06]  /*2f20*/  BRA.U !UP0, `(.L_x_17) ;  /* 0x0000000108c07547 */ /* 0x000fec000b800000 */
[----:B------:R-:W-:Y:S01]  /*2f30*/  SHF.R.U32.HI R2, RZ, 0x2, R25 ;  /* 0x00000002ff027819 */ /* 0x000fe20000011619 */
[----:B------:R-:W-:Y:S01]  /*2f40*/  IMAD.SHL.U32 R3, R10, 0x10, RZ ;  /* 0x000000100a037824 */ /* 0x000fe200078e00ff */
[----:B------:R-:W-:Y:S01]  /*2f50*/  UISETP.NE.AND UP0, UPT, UR4, 0x1, UPT ;  /* 0x000000010400788c */ /* 0x000fe2000bf05270 */
[----:B------:R-:W-:Y:S01]  /*2f60*/  IMAD.MOV.U32 R6, RZ, RZ, R24 ;  /* 0x000000ffff067224 */ /* 0x000fe200078e0018 */
[----:B------:R-:W-:-:S05]  /*2f70*/  LOP3.LUT R2, R2, R25, RZ, 0x3c, !PT ;  /* 0x0000001902027212 */ /* 0x000fca00078e3cff */
[----:B------:R-:W-:-:S05]  /*2f80*/  IMAD.SHL.U32 R4, R2, 0x2, RZ ;  /* 0x0000000202047824 */ /* 0x000fca00078e00ff */
[----:B------:R-:W-:Y:S01]  /*2f90*/  LOP3.LUT R3, R2, R4, R3, 0x96, !PT ;  /* 0x0000000402037212 */ /* 0x000fe200078e9603 */
[----:B------:R-:W-:-:S03]  /*2fa0*/  IMAD.MOV.U32 R4, RZ, RZ, R10 ;  /* 0x000000ffff047224 */ /* 0x000fc600078e000a */
[----:B------:R-:W-:-:S04]  /*2fb0*/  LOP3.LUT R26, R3, R10, RZ, 0x3c, !PT ;  /* 0x0000000a031a7212 */ /* 0x000fc800078e3cff */
[--C-:B------:R-:W-:Y:S01]  /*2fc0*/  IADD3 R2, PT, PT, R21, 0x587c5, R26.reuse ;  /* 0x000587c515027810 */ /* 0x100fe20007ffe01a */
[----:B------:R-:W-:-:S03]  /*2fd0*/  IMAD.MOV.U32 R5, RZ, RZ, R26 ;  /* 0x000000ffff057224 */ /* 0x000fc600078e001a */
[----:B------:R-:W-:-:S05]  /*2fe0*/  I2FP.F32.U32 R2, R2 ;  /* 0x0000000200027245 */ /* 0x000fca0000201000 */
[----:B------:R-:W-:Y:S01]  /*2ff0*/  FFMA R3, R2, R11, 1.1641532182693481445e-10 ;  /* 0x2f00000002037423 */ /* 0x000fe2000000000b */
[----:B------:R-:W-:-:S03]  /*3000*/  IMAD.MOV.U32 R2, RZ, RZ, R23 ;  /* 0x000000ffff027224 */ /* 0x000fc600078e0017 */
[----:B------:R-:W-:Y:S01]  /*3010*/  FADD R20, R20, R3 ;  /* 0x0000000314147221 */ /* 0x000fe20000000000 */
        /* <DEDUP_REMOVED lines=11> */
[----:B------:R-:W-:-:S04]  /*30d0*/  IADD3 R2, PT, PT, R21, 0xb0f8a, R5 ;  /* 0x000b0f8a15027810 */ /* 0x000fc80007ffe005 */
[----:B------:R-:W-:-:S05]  /*30e0*/  I2FP.F32.U32 R2, R2 ;  /* 0x0000000200027245 */ /* 0x000fca0000201000 */
[----:B------:R-:W-:Y:S01]  /*30f0*/  FFMA R3, R2, R11, 1.1641532182693481445e-10 ;  /* 0x2f00000002037423 */ /* 0x000fe2000000000b */
[----:B------:R-:W-:-:S03]  /*3100*/  IMAD.MOV.U32 R2, RZ, RZ, R22 ;  /* 0x000000ffff027224 */ /* 0x000fc600078e0016 */
[----:B------:R-:W-:Y:S01]  /*3110*/  FADD R20, R20, R3 ;  /* 0x0000000314147221 */ /* 0x000fe20000000000 */
[----:B------:R-:W-:Y:S01]  /*3120*/  IMAD.MOV.U32 R3, RZ, RZ, R10 ;  /* 0x000000ffff037224 */ /* 0x000fe200078e000a */
[----:B------:R-:W-:Y:S06]  /*3130*/  BRA.U !UP0, `(.L_x_17) ;  /* 0x00000001083c7547 */ /* 0x000fec000b800000 */
[----:B------:R-:W-:Y:S01]  /*3140*/  SHF.R.U32.HI R2, RZ, 0x2, R23 ;  /* 0x00000002ff027819 */ /* 0x000fe20000011617 */
[----:B------:R-:W-:Y:S02]  /*3150*/  IMAD.SHL.U32 R4, R5, 0x10, RZ ;  /* 0x0000001005047824 */ /* 0x000fe400078e00ff */
[----:B------:R-:W-:Y:S01]  /*3160*/  IMAD.MOV.U32 R6, RZ, RZ, R22 ;  /* 0x000000ffff067224 */ /* 0x000fe200078e0016 */
[----:B------:R-:W-:-:S05]  /*3170*/  LOP3.LUT R2, R2, R23, RZ, 0x3c, !PT ;  /* 0x0000001702027212 */ /* 0x000fca00078e3cff */
[----:B------:R-:W-:-:S05]  /*3180*/  IMAD.SHL.U32 R3, R2, 0x2, RZ ;  /* 0x0000000202037824 */ /* 0x000fca00078e00ff */
[----:B------:R-:W-:Y:S01]  /*3190*/  LOP3.LUT R2, R2, R3, R4, 0x96, !PT ;  /* 0x0000000302027212 */ /* 0x000fe200078e9604 */
[----:B------:R-:W-:Y:S02]  /*31a0*/  IMAD.MOV.U32 R4, RZ, RZ, R5 ;  /* 0x000000ffff047224 */ /* 0x000fe400078e0005 */
[----:B------:R-:W-:Y:S01]  /*31b0*/  IMAD.MOV.U32 R3, RZ, RZ, R26 ;  /* 0x000000ffff037224 */ /* 0x000fe200078e001a */
[----:B------:R-:W-:-:S04]  /*31c0*/  LOP3.LUT R24, R2, R5, RZ, 0x3c, !PT ;  /* 0x0000000502187212 */ /* 0x000fc800078e3cff */
[--C-:B------:R-:W-:Y:S01]  /*31d0*/  IADD3 R21, PT, PT, R21, 0x10974f, R24.reuse ;  /* 0x0010974f15157810 */ /* 0x100fe20007ffe018 */
[----:B------:R-:W-:-:S03]  /*31e0*/  IMAD.MOV.U32 R5, RZ, RZ, R24 ;  /* 0x000000ffff057224 */ /* 0x000fc600078e0018 */
[----:B------:R-:W-:-:S05]  /*31f0*/  I2FP.F32.U32 R2, R21 ;  /* 0x0000001500027245 */ /* 0x000fca0000201000 */
[----:B------:R-:W-:Y:S01]  /*3200*/  FFMA R11, R2, R11, 1.1641532182693481445e-10 ;  /* 0x2f000000020b7423 */ /* 0x000fe2000000000b */
[----:B------:R-:W-:-:S03]  /*3210*/  IMAD.MOV.U32 R2, RZ, RZ, R10 ;  /* 0x000000ffff027224 */ /* 0x000fc600078e000a */
[----:B------:R-:W-:-:S07]  /*3220*/  FADD R20, R20, R11 ;  /* 0x0000000b14147221 */ /* 0x000fce0000000000 */
.L_x_17:
[----:B------:R-:W-:Y:S01]  /*3230*/  FMUL R20, R13, R20 ;  /* 0x000000140d147220 */ /* 0x000fe20000400000 */
[----:B------:R-:W-:-:S03]  /*3240*/  IMAD.WIDE.U32 R10, R18, 0x4, R8 ;  /* 0x00000004120a7825 */ /* 0x000fc600078e0008 */
[----:B------:R-:W0:Y:S01]  /*3250*/  F2I.TRUNC.NTZ R21, R20 ;  /* 0x0000001400157305 */ /* 0x000e22000020f100 */
[----:B------:R-:W-:-:S05]  /*3260*/  VIADD R18, R18, 0x1 ;  /* 0x0000000112127836 */ /* 0x000fca0000000000 */
[----:B------:R-:W-:Y:S01]  /*3270*/  ISETP.NE.AND P0, PT, R18, R19, PT ;  /* 0x000000131200720c */ /* 0x000fe20003f05270 */
[----:B0-----:R2:W-:-:S12]  /*3280*/  STG.E desc[UR10][R10.64], R21 ;  /* 0x000000150a007986 */ /* 0x0015d8000c10190a */
[----:B------:R-:W-:Y:S05]  /*3290*/  @P0 BRA `(.L_x_18) ;  /* 0xfffffff400dc0947 */ /* 0x000fea000383ffff */
[----:B------:R-:W0:Y:S01]  /*32a0*/  LDCU UR7, c[0x0][0x390] ;  /* 0x00007200ff0777ac */ /* 0x000e220008000800 */
[----:B------:R-:W-:-:S05]  /*32b0*/  IMAD.IADD R7, R0, 0x1, R7 ;  /* 0x0000000100077824 */ /* 0x000fca00078e0207 */
[----:B0-----:R-:W-:-:S13]  /*32c0*/  ISETP.GE.AND P0, PT, R7, UR7, PT ;  /* 0x0000000707007c0c */ /* 0x001fda000bf06270 */
[----:B------:R-:W-:Y:S05]  /*32d0*/  @!P0 BRA `(.L_x_19) ;  /* 0xfffffff400988947 */ /* 0x000fea000383ffff */
[----:B------:R-:W-:Y:S05]  /*32e0*/  EXIT ;  /* 0x000000000000794d */ /* 0x000fea0003800000 */
.L_x_20:
[----:B------:R-:W-:-:S00]  /*32f0*/  BRA `(.L_x_20) ;  /* 0xfffffffc00fc7947 */ /* 0x000fc0000383ffff */
[----:B------:R-:W-:-:S00]  /*3300*/  NOP ;  /* 0x0000000000007918 */ /* 0x000fc00000000000 */
[----:B------:R-:W-:-:S00]  /*3310*/  NOP ;  /* 0x0000000000007918 */ /* 0x000fc00000000000 */
[----:B------:R-:W-:-:S00]  /*3320*/  NOP ;  /* 0x0000000000007918 */ /* 0x000fc00000000000 */
[----:B------:R-:W-:-:S00]  /*3330*/  NOP ;  /* 0x0000000000007918 */ /* 0x000fc00000000000 */
[----:B------:R-:W-:-:S00]  /*3340*/  NOP ;  /* 0x0000000000007918 */ /* 0x000fc00000000000 */
[----:B------:R-:W-:-:S00]  /*3350*/  NOP ;  /* 0x0000000000007918 */ /* 0x000fc00000000000 */
[----:B------:R-:W-:-:S00]  /*3360*/  NOP ;  /* 0x0000000000007918 */ /* 0x000fc00000000000 */
[----:B------:R-:W-:-:S00]  /*3370*/  NOP ;  /* 0x0000000000007918 */ /* 0x000fc00000000000 */
.L_x_21:


//--------------------- .nv.global.init           --------------------------
	.section	.nv.global.init,"aw",@progbits
	.align	4
.nv.global.init:
	.type		mrg32k3aM1SubSeq,@object
	.size		mrg32k3aM1SubSeq,(mrg32k3aM2SubSeq - mrg32k3aM1SubSeq)
mrg32k3aM1SubSeq:
        /*0000*/ 	.byte	0x0b, 0xcc, 0xee, 0x04, 0x73, 0x29, 0x8b, 0x6f, 0xf6, 0x53, 0x03, 0xf6, 0x23, 0xf6, 0xea, 0xda
        /* <DEDUP_REMOVED lines=125> */
	.type		mrg32k3aM2SubSeq,@object
	.size		mrg32k3aM2SubSeq,(mrg32k3aM1 - mrg32k3aM2SubSeq)
mrg32k3aM2SubSeq:
        /* <DEDUP_REMOVED lines=126> */
	.type		mrg32k3aM1,@object
	.size		mrg32k3aM1,(mrg32k3aM1Seq - mrg32k3aM1)
mrg32k3aM1:
        /* <DEDUP_REMOVED lines=144> */
	.type		mrg32k3aM1Seq,@object
	.size		mrg32k3aM1Seq,(mrg32k3aM2 - mrg32k3aM1Seq)
mrg32k3aM1Seq:
        /* <DEDUP_REMOVED lines=144> */
	.type		mrg32k3aM2,@object
	.size		mrg32k3aM2,(mrg32k3aM2Seq - mrg32k3aM2)
mrg32k3aM2:
        /* <DEDUP_REMOVED lines=144> */
	.type		mrg32k3aM2Seq,@object
	.size		mrg32k3aM2Seq,(precalc_xorwow_matrix - mrg32k3aM2Seq)
mrg32k3aM2Seq:
        /* <DEDUP_REMOVED lines=144> */
	.type		precalc_xorwow_matrix,@object
	.size		precalc_xorwow_matrix,(precalc_xorwow_offset_matrix - precalc_xorwow_matrix)
precalc_xorwow_matrix:
        /* <DEDUP_REMOVED lines=6400> */
	.type		precalc_xorwow_offset_matrix,@object
	.size		precalc_xorwow_offset_matrix,(.L_1 - precalc_xorwow_offset_matrix)
precalc_xorwow_offset_matrix:
        /* <DEDUP_REMOVED lines=6400> */
.L_1:


//--------------------- .nv.shared.reserved.0     --------------------------
	.section	.nv.shared.reserved.0,"aw",@nobits
	.weak		__nv_reservedSMEM_offset_0_alias
	.size		__nv_reservedSMEM_offset_0_alias, 0, 64
	.other		__nv_reservedSMEM_offset_0_alias,@"STO_CUDA_RESERVED_SHARED STV_DEFAULT"
__nv_reservedSMEM_offset_0_alias:
	.zero		0
	.zero		64


//--------------------- .nv.constant0._Z28simulate_generate_random_HNFPiiii --------------------------
	.section	.nv.constant0._Z28simulate_generate_random_HNFPiiii,"a",@progbits
	.sectionflags	@""
	.align	4
.nv.constant0._Z28simulate_generate_random_HNFPiiii:
	.zero		916


//--------------------- SYMBOLS --------------------------

	.type		.nv.reservedSmem.offset0,@object
	.size		.nv.reservedSmem.offset0,0x4
